//
// Generated by NVIDIA NVVM Compiler
//
// Compiler Build ID: CL-36424714
// Cuda compilation tools, release 13.0, V13.0.88
// Based on NVVM 20.0.0
//

.version 9.0
.target sm_100
.address_size 64

.extern .func  (.param .b32 func_retval0) vprintf
(
	.param .b64 vprintf_param_0,
	.param .b64 vprintf_param_1
)
;
.shared .align 4 .b8 _ZZ11init_workerP3NetbE4LOCS[4096];
.shared .align 8 .b8 _ZZ11init_workerP3NetbE4RPOP[512];
.global .align 1 .b8 $str$1[34] = {91, 37, 48, 52, 88, 58, 37, 117, 93, 32, 69, 82, 82, 79, 82, 32, 80, 85, 84, 84, 73, 78, 71, 32, 82, 69, 68, 69, 88, 32, 37, 117, 10};
.global .align 1 .b8 $str$2[16] = {91, 37, 48, 52, 120, 58, 37, 120, 93, 32, 102, 117, 108, 108, 10};

.func _Z9put_redexP6WorkerP3NetP4BookjjPj(
	.param .b64 _Z9put_redexP6WorkerP3NetP4BookjjPj_param_0,
	.param .b64 _Z9put_redexP6WorkerP3NetP4BookjjPj_param_1,
	.param .b64 _Z9put_redexP6WorkerP3NetP4BookjjPj_param_2,
	.param .b32 _Z9put_redexP6WorkerP3NetP4BookjjPj_param_3,
	.param .b32 _Z9put_redexP6WorkerP3NetP4BookjjPj_param_4,
	.param .b64 _Z9put_redexP6WorkerP3NetP4BookjjPj_param_5
)
{
	.local .align 8 .b8 	__local_depot0[16];
	.reg .b64 	%SP;
	.reg .b64 	%SPL;
	.reg .pred 	%p<62>;
	.reg .b16 	%rs<19>;
	.reg .b32 	%r<111>;
	.reg .b64 	%rd<96>;

	mov.u64 	%SPL, __local_depot0;
	cvta.local.u64 	%SP, %SPL;
	ld.param.u64 	%rd19, [_Z9put_redexP6WorkerP3NetP4BookjjPj_param_0];
	ld.param.u64 	%rd95, [_Z9put_redexP6WorkerP3NetP4BookjjPj_param_1];
	ld.param.u64 	%rd21, [_Z9put_redexP6WorkerP3NetP4BookjjPj_param_2];
	ld.param.u32 	%r44, [_Z9put_redexP6WorkerP3NetP4BookjjPj_param_3];
	ld.param.u32 	%r45, [_Z9put_redexP6WorkerP3NetP4BookjjPj_param_4];
	ld.param.u64 	%rd22, [_Z9put_redexP6WorkerP3NetP4BookjjPj_param_5];
	cvta.to.global.u64 	%rd1, %rd95;
	cvta.to.local.u64 	%rd2, %rd19;
	and.b32  	%r46, %r45, -268435456;
	setp.eq.s32 	%p1, %r46, 268435456;
	selp.b32 	%r110, %r45, %r44, %p1;
	selp.b32 	%r47, %r44, %r45, %p1;
	and.b32  	%r48, %r110, -268435456;
	setp.ne.s32 	%p2, %r48, 268435456;
	add.s32 	%r3, %r47, 268435456;
	setp.lt.u32 	%p3, %r3, -1342177280;
	or.pred  	%p4, %p2, %p3;
	@%p4 bra 	$L__BB0_37;
	cvta.to.global.u64 	%rd23, %rd21;
	ld.global.u64 	%rd24, [%rd23];
	shl.b32 	%r49, %r110, 3;
	cvt.u64.u32 	%rd25, %r49;
	and.b64  	%rd26, %rd25, 2147483640;
	add.s64 	%rd27, %rd24, %rd26;
	ld.u64 	%rd3, [%rd27];
	setp.eq.s64 	%p5, %rd3, 0;
	@%p5 bra 	$L__BB0_37;
	cvta.to.local.u64 	%rd28, %rd22;
	ld.local.u32 	%r4, [%rd28];
	cvt.u64.u32 	%rd4, %r4;
	ld.u32 	%r50, [%rd3+16];
	add.s32 	%r51, %r50, %r4;
	st.local.u32 	[%rd28], %r51;
	ld.u32 	%r52, [%rd3+16];
	setp.eq.s32 	%p6, %r52, 0;
	@%p6 bra 	$L__BB0_16;
	mov.b32 	%r101, 0;
$L__BB0_4:
	ld.local.u32 	%r54, [%rd2+16];
	and.b32  	%r102, %r54, 268435455;
$L__BB0_5:
	ld.global.u64 	%rd29, [%rd1+16];
	mul.wide.u32 	%rd30, %r102, 8;
	add.s64 	%rd5, %rd29, %rd30;
	atom.relaxed.cas.b32 	%r55, [%rd5], 0, -3;
	setp.ne.s32 	%p7, %r55, 0;
	@%p7 bra 	$L__BB0_15;
	atom.relaxed.cas.b32 	%r56, [%rd5+4], 0, -3;
	setp.eq.s32 	%p8, %r56, 0;
	@%p8 bra 	$L__BB0_7;
	bra.uni 	$L__BB0_14;
$L__BB0_7:
	ld.local.u64 	%rd31, [%rd2+24];
	add.s32 	%r60, %r101, %r4;
	mul.wide.u32 	%rd32, %r60, 4;
	add.s64 	%rd33, %rd31, %rd32;
	st.u32 	[%rd33], %r102;
	add.s32 	%r101, %r101, 1;
	ld.u32 	%r10, [%rd3+16];
	setp.lt.u32 	%p9, %r101, %r10;
	@%p9 bra 	$L__BB0_4;
	setp.eq.s32 	%p10, %r10, 0;
	@%p10 bra 	$L__BB0_16;
	mov.b32 	%r103, 0;
$L__BB0_10:
	ld.u64 	%rd34, [%rd3+24];
	mul.wide.u32 	%rd35, %r103, 8;
	add.s64 	%rd36, %rd34, %rd35;
	ld.u32 	%r12, [%rd36];
	ld.u32 	%r13, [%rd36+4];
	add.s32 	%r62, %r12, 268435456;
	setp.gt.u32 	%p11, %r62, -1342177281;
	@%p11 bra 	$L__BB0_45;
	shr.u32 	%r63, %r12, 28;
	cvt.u16.u32 	%rs1, %r63;
	add.s16 	%rs7, %rs1, -6;
	setp.gt.u16 	%p12, %rs7, -4;
	and.b32  	%r14, %r12, -268435456;
	setp.ne.s32 	%p13, %r14, 805306368;
	and.pred  	%p14, %p13, %p12;
	@%p14 bra 	$L__BB0_45;
	add.s16 	%rs8, %rs1, -9;
	setp.gt.u16 	%p15, %rs8, -4;
	setp.ne.s32 	%p16, %r14, 1610612736;
	and.pred  	%p17, %p16, %p15;
	@%p17 bra 	$L__BB0_45;
	ld.local.u64 	%rd93, [%rd2+24];
	mov.u32 	%r104, %r12;
	bra.uni 	$L__BB0_46;
$L__BB0_14:
	mov.b32 	%r57, 0;
	st.u32 	[%rd5], %r57;
$L__BB0_15:
	ld.local.u32 	%r58, [%rd2+16];
	add.s32 	%r59, %r58, 1;
	and.b32  	%r102, %r59, 268435455;
	st.local.u32 	[%rd2+16], %r102;
	bra.uni 	$L__BB0_5;
$L__BB0_16:
	ld.u32 	%r78, [%rd3+4];
	setp.eq.s32 	%p28, %r78, 0;
	@%p28 bra 	$L__BB0_27;
	mov.b32 	%r106, 0;
$L__BB0_18:
	ld.u64 	%rd57, [%rd3+8];
	mul.wide.u32 	%rd58, %r106, 8;
	add.s64 	%rd59, %rd57, %rd58;
	ld.u64 	%rd11, [%rd59];
	shr.u64 	%rd12, %rd11, 32;
	{ .reg .b32 tmp; mov.b64 {tmp, %r25}, %rd11; }
	ld.local.u64 	%rd13, [%rd2+24];
	add.s64 	%rd60, %rd11, 1152921504606846976;
	setp.gt.u64 	%p29, %rd60, -5764607523034234881;
	@%p29 bra 	$L__BB0_21;
	shr.u32 	%r80, %r25, 28;
	cvt.u16.u32 	%rs3, %r80;
	add.s16 	%rs11, %rs3, -6;
	setp.gt.u16 	%p30, %rs11, -4;
	and.b32  	%r26, %r25, -268435456;
	setp.ne.s32 	%p31, %r26, 805306368;
	and.pred  	%p32, %p30, %p31;
	@%p32 bra 	$L__BB0_21;
	add.s16 	%rs12, %rs3, -9;
	setp.lt.u16 	%p33, %rs12, -3;
	setp.eq.s32 	%p34, %r26, 1610612736;
	or.pred  	%p35, %p33, %p34;
	mov.u32 	%r107, %r25;
	@%p35 bra 	$L__BB0_22;
$L__BB0_21:
	and.b64  	%rd61, %rd12, 268435455;
	add.s64 	%rd62, %rd61, %rd4;
	shl.b64 	%rd63, %rd62, 2;
	add.s64 	%rd64, %rd13, %rd63;
	ld.u32 	%r107, [%rd64];
$L__BB0_22:
	and.b32  	%r81, %r107, 268435455;
	and.b32  	%r82, %r25, -268435456;
	or.b32  	%r29, %r81, %r82;
	cvt.u32.u64 	%r30, %rd11;
	add.s32 	%r83, %r30, 268435456;
	setp.gt.u32 	%p36, %r83, -1342177281;
	@%p36 bra 	$L__BB0_25;
	shr.u32 	%r84, %r30, 28;
	cvt.u16.u32 	%rs4, %r84;
	add.s16 	%rs13, %rs4, -6;
	setp.gt.u16 	%p37, %rs13, -4;
	and.b32  	%r31, %r30, -268435456;
	setp.ne.s32 	%p38, %r31, 805306368;
	and.pred  	%p39, %p38, %p37;
	@%p39 bra 	$L__BB0_25;
	add.s16 	%rs14, %rs4, -9;
	setp.lt.u16 	%p40, %rs14, -3;
	setp.eq.s32 	%p41, %r31, 1610612736;
	or.pred  	%p42, %p41, %p40;
	mov.u32 	%r108, %r30;
	@%p42 bra 	$L__BB0_26;
$L__BB0_25:
	and.b64  	%rd65, %rd11, 268435455;
	add.s64 	%rd66, %rd65, %rd4;
	shl.b64 	%rd67, %rd66, 2;
	add.s64 	%rd68, %rd13, %rd67;
	ld.u32 	%r108, [%rd68];
$L__BB0_26:
	and.b32  	%r85, %r108, 268435455;
	and.b32  	%r86, %r30, -268435456;
	or.b32  	%r87, %r85, %r86;
	{ // callseq 0, 0
	.param .b64 param0;
	st.param.b64 	[param0], %rd19;
	.param .b64 param1;
	st.param.b64 	[param1], %rd95;
	.param .b64 param2;
	st.param.b64 	[param2], %rd21;
	.param .b32 param3;
	st.param.b32 	[param3], %r29;
	.param .b32 param4;
	st.param.b32 	[param4], %r87;
	.param .b64 param5;
	st.param.b64 	[param5], %rd22;
	call.uni 
	_Z9put_redexP6WorkerP3NetP4BookjjPj, 
	(
	param0, 
	param1, 
	param2, 
	param3, 
	param4, 
	param5
	);
	} // callseq 0
	add.s32 	%r106, %r106, 1;
	ld.u32 	%r88, [%rd3+4];
	setp.lt.u32 	%p43, %r106, %r88;
	@%p43 bra 	$L__BB0_18;
$L__BB0_27:
	ld.u32 	%r35, [%rd3];
	add.s32 	%r89, %r35, 268435456;
	setp.gt.u32 	%p44, %r89, -1342177281;
	@%p44 bra 	$L__BB0_30;
	shr.u32 	%r90, %r35, 28;
	cvt.u16.u32 	%rs5, %r90;
	add.s16 	%rs15, %rs5, -6;
	setp.gt.u16 	%p45, %rs15, -4;
	and.b32  	%r36, %r35, -268435456;
	setp.ne.s32 	%p46, %r36, 805306368;
	and.pred  	%p47, %p46, %p45;
	@%p47 bra 	$L__BB0_30;
	add.s16 	%rs16, %rs5, -9;
	setp.lt.u16 	%p48, %rs16, -3;
	setp.eq.s32 	%p49, %r36, 1610612736;
	or.pred  	%p50, %p49, %p48;
	mov.u32 	%r109, %r35;
	@%p50 bra 	$L__BB0_31;
$L__BB0_30:
	ld.local.u64 	%rd69, [%rd2+24];
	and.b32  	%r91, %r35, 268435455;
	cvt.u64.u32 	%rd70, %r91;
	add.s64 	%rd72, %rd70, %rd4;
	shl.b64 	%rd73, %rd72, 2;
	add.s64 	%rd74, %rd69, %rd73;
	ld.u32 	%r109, [%rd74];
$L__BB0_31:
	and.b32  	%r39, %r109, 268435455;
	and.b32  	%r92, %r35, -268435456;
	or.b32  	%r110, %r39, %r92;
	shr.u32 	%r93, %r35, 28;
	cvt.u16.u32 	%rs6, %r93;
	add.s16 	%rs17, %rs6, -6;
	setp.lt.u16 	%p51, %rs17, -3;
	@%p51 bra 	$L__BB0_37;
	setp.eq.s16 	%p52, %rs6, 3;
	@%p52 bra 	$L__BB0_35;
	setp.eq.s16 	%p53, %rs6, 5;
	@%p53 bra 	$L__BB0_57;
	ld.global.u64 	%rd75, [%rd1+16];
	mul.wide.u32 	%rd76, %r39, 8;
	add.s64 	%rd95, %rd75, %rd76;
$L__BB0_35:
	setp.eq.s64 	%p54, %rd95, 0;
	@%p54 bra 	$L__BB0_37;
$L__BB0_36:
	st.u32 	[%rd95], %r47;
$L__BB0_37:
	add.s32 	%r94, %r110, 268435456;
	setp.gt.u32 	%p55, %r94, -1342177281;
	@%p55 bra 	$L__BB0_40;
	and.b32  	%r95, %r110, -268435456;
	setp.eq.s32 	%p56, %r95, 536870912;
	@%p56 bra 	$L__BB0_40;
	setp.ne.s32 	%p57, %r95, -1879048192;
	@%p57 bra 	$L__BB0_56;
$L__BB0_40:
	setp.gt.u32 	%p58, %r3, -1342177281;
	@%p58 bra 	$L__BB0_43;
	and.b32  	%r96, %r47, -268435456;
	setp.eq.s32 	%p59, %r96, 536870912;
	@%p59 bra 	$L__BB0_43;
	setp.ne.s32 	%p60, %r96, -1879048192;
	@%p60 bra 	$L__BB0_56;
$L__BB0_43:
	ld.local.u64 	%rd80, [%rd2+32];
	atom.add.u64 	%rd18, [%rd80], 1;
	cvt.u32.u64 	%r43, %rd18;
	setp.gt.u32 	%p61, %r43, 62;
	@%p61 bra 	$L__BB0_55;
	cvt.u64.u32 	%rd85, %r110;
	shl.b64 	%rd86, %rd85, 32;
	cvt.u64.u32 	%rd87, %r47;
	or.b64  	%rd88, %rd86, %rd87;
	ld.local.u64 	%rd89, [%rd2+40];
	shl.b64 	%rd90, %rd18, 3;
	and.b64  	%rd91, %rd90, 504;
	add.s64 	%rd92, %rd89, %rd91;
	st.u64 	[%rd92], %rd88;
	bra.uni 	$L__BB0_56;
$L__BB0_45:
	ld.local.u64 	%rd93, [%rd2+24];
	and.b32  	%r64, %r12, 268435455;
	cvt.u64.u32 	%rd37, %r64;
	add.s64 	%rd39, %rd37, %rd4;
	shl.b64 	%rd40, %rd39, 2;
	add.s64 	%rd41, %rd93, %rd40;
	ld.u32 	%r104, [%rd41];
$L__BB0_46:
	and.b32  	%r65, %r104, 268435455;
	and.b32  	%r66, %r12, -268435456;
	or.b32  	%r17, %r65, %r66;
	add.s32 	%r67, %r13, 268435456;
	setp.gt.u32 	%p18, %r67, -1342177281;
	@%p18 bra 	$L__BB0_49;
	shr.u32 	%r68, %r13, 28;
	cvt.u16.u32 	%rs2, %r68;
	add.s16 	%rs9, %rs2, -6;
	setp.gt.u16 	%p19, %rs9, -4;
	and.b32  	%r18, %r13, -268435456;
	setp.ne.s32 	%p20, %r18, 805306368;
	and.pred  	%p21, %p19, %p20;
	@%p21 bra 	$L__BB0_49;
	add.s16 	%rs10, %rs2, -9;
	setp.lt.u16 	%p22, %rs10, -3;
	setp.eq.s32 	%p23, %r18, 1610612736;
	or.pred  	%p24, %p22, %p23;
	mov.u32 	%r105, %r13;
	@%p24 bra 	$L__BB0_50;
$L__BB0_49:
	and.b32  	%r69, %r13, 268435455;
	cvt.u64.u32 	%rd42, %r69;
	add.s64 	%rd44, %rd42, %rd4;
	shl.b64 	%rd45, %rd44, 2;
	add.s64 	%rd46, %rd93, %rd45;
	ld.u32 	%r105, [%rd46];
$L__BB0_50:
	cvt.u32.u64 	%r70, %rd4;
	and.b32  	%r71, %r105, 268435455;
	and.b32  	%r72, %r13, -268435456;
	or.b32  	%r21, %r71, %r72;
	add.s32 	%r22, %r103, %r70;
	mul.wide.u32 	%rd47, %r22, 4;
	add.s64 	%rd48, %rd93, %rd47;
	ld.u32 	%r73, [%rd48];
	ld.global.u64 	%rd49, [%rd1+16];
	mul.wide.u32 	%rd50, %r73, 8;
	add.s64 	%rd9, %rd49, %rd50;
$L__BB0_51:
	atom.relaxed.cas.b32 	%r74, [%rd9], -3, %r17;
	setp.ne.s32 	%p25, %r74, -3;
	@%p25 bra 	$L__BB0_51;
	ld.local.u64 	%rd51, [%rd2+24];
	add.s64 	%rd53, %rd51, %rd47;
	ld.u32 	%r75, [%rd53];
	ld.global.u64 	%rd54, [%rd1+16];
	mul.wide.u32 	%rd55, %r75, 8;
	add.s64 	%rd56, %rd54, %rd55;
	add.s64 	%rd10, %rd56, 4;
$L__BB0_53:
	atom.relaxed.cas.b32 	%r76, [%rd10], -3, %r21;
	setp.ne.s32 	%p26, %r76, -3;
	@%p26 bra 	$L__BB0_53;
	add.s32 	%r103, %r103, 1;
	ld.u32 	%r77, [%rd3+16];
	setp.lt.u32 	%p27, %r103, %r77;
	@%p27 bra 	$L__BB0_10;
	bra.uni 	$L__BB0_16;
$L__BB0_55:
	add.u64 	%rd81, %SP, 0;
	add.u64 	%rd82, %SPL, 0;
	ld.local.u32 	%r97, [%rd2+4];
	ld.local.u32 	%r98, [%rd2+8];
	st.local.v2.u32 	[%rd82], {%r97, %r98};
	st.local.u32 	[%rd82+8], %r43;
	mov.u64 	%rd83, $str$1;
	cvta.global.u64 	%rd84, %rd83;
	{ // callseq 1, 0
	.param .b64 param0;
	st.param.b64 	[param0], %rd84;
	.param .b64 param1;
	st.param.b64 	[param1], %rd81;
	.param .b32 retval0;
	call.uni (retval0), 
	vprintf, 
	(
	param0, 
	param1
	);
	ld.param.b32 	%r99, [retval0];
	} // callseq 1
$L__BB0_56:
	ret;
$L__BB0_57:
	ld.global.u64 	%rd77, [%rd1+16];
	mul.wide.u32 	%rd78, %r39, 8;
	add.s64 	%rd79, %rd77, %rd78;
	add.s64 	%rd95, %rd79, 4;
	bra.uni 	$L__BB0_36;

}
.func _Z6expandP6WorkerP3NetP4Bookj(
	.param .b64 _Z6expandP6WorkerP3NetP4Bookj_param_0,
	.param .b64 _Z6expandP6WorkerP3NetP4Bookj_param_1,
	.param .b64 _Z6expandP6WorkerP3NetP4Bookj_param_2,
	.param .b32 _Z6expandP6WorkerP3NetP4Bookj_param_3
)
{
	.local .align 4 .b8 	__local_depot1[4];
	.reg .b64 	%SP;
	.reg .b64 	%SPL;
	.reg .pred 	%p<63>;
	.reg .b16 	%rs<22>;
	.reg .b32 	%r<102>;
	.reg .b64 	%rd<96>;

	mov.u64 	%SPL, __local_depot1;
	cvta.local.u64 	%SP, %SPL;
	ld.param.u64 	%rd23, [_Z6expandP6WorkerP3NetP4Bookj_param_0];
	ld.param.u64 	%rd95, [_Z6expandP6WorkerP3NetP4Bookj_param_1];
	ld.param.u64 	%rd25, [_Z6expandP6WorkerP3NetP4Bookj_param_2];
	ld.param.u32 	%r1, [_Z6expandP6WorkerP3NetP4Bookj_param_3];
	cvta.to.local.u64 	%rd1, %rd23;
	cvta.to.global.u64 	%rd2, %rd95;
$L__BB1_1:
	shr.u32 	%r41, %r1, 28;
	cvt.u16.u32 	%rs1, %r41;
	setp.gt.s16 	%p1, %rs1, 5;
	@%p1 bra 	$L__BB1_5;
	setp.eq.s16 	%p4, %rs1, 3;
	mov.u64 	%rd91, %rd95;
	@%p4 bra 	$L__BB1_8;
	setp.eq.s16 	%p5, %rs1, 4;
	@%p5 bra 	$L__BB1_7;
$L__BB1_4:
	ld.global.u64 	%rd29, [%rd2+16];
	shl.b32 	%r43, %r1, 3;
	cvt.u64.u32 	%rd30, %r43;
	and.b64  	%rd31, %rd30, 2147483640;
	add.s64 	%rd32, %rd29, %rd31;
	add.s64 	%rd91, %rd32, 4;
	bra.uni 	$L__BB1_8;
$L__BB1_5:
	setp.eq.s16 	%p2, %rs1, 6;
	mov.u64 	%rd91, %rd95;
	@%p2 bra 	$L__BB1_8;
	setp.ne.s16 	%p3, %rs1, 7;
	@%p3 bra 	$L__BB1_4;
$L__BB1_7:
	ld.global.u64 	%rd26, [%rd2+16];
	shl.b32 	%r42, %r1, 3;
	cvt.u64.u32 	%rd27, %r42;
	and.b64  	%rd28, %rd27, 2147483640;
	add.s64 	%rd91, %rd26, %rd28;
$L__BB1_8:
	ld.u32 	%r101, [%rd91];
	add.s32 	%r44, %r101, 268435456;
	setp.lt.u32 	%p6, %r44, -1342177280;
	@%p6 bra 	$L__BB1_10;
	and.b32  	%r45, %r101, 268435455;
	or.b32  	%r46, %r45, 1073741824;
	{ // callseq 2, 0
	.param .b64 param0;
	st.param.b64 	[param0], %rd23;
	.param .b64 param1;
	st.param.b64 	[param1], %rd95;
	.param .b64 param2;
	st.param.b64 	[param2], %rd25;
	.param .b32 param3;
	st.param.b32 	[param3], %r46;
	call.uni 
	_Z6expandP6WorkerP3NetP4Bookj, 
	(
	param0, 
	param1, 
	param2, 
	param3
	);
	} // callseq 2
	or.b32  	%r1, %r45, 1342177280;
	bra.uni 	$L__BB1_1;
$L__BB1_10:
	and.b32  	%r47, %r101, -268435456;
	setp.ne.s32 	%p7, %r47, 268435456;
	@%p7 bra 	$L__BB1_65;
	cvta.to.global.u64 	%rd33, %rd25;
	ld.global.u64 	%rd34, [%rd33];
	shl.b32 	%r48, %r101, 3;
	cvt.u64.u32 	%rd35, %r48;
	and.b64  	%rd36, %rd35, 2147483640;
	add.s64 	%rd37, %rd34, %rd36;
	ld.u64 	%rd6, [%rd37];
	setp.eq.s64 	%p8, %rd6, 0;
	@%p8 bra 	$L__BB1_47;
	ld.u32 	%r49, [%rd6+16];
	add.u64 	%rd38, %SP, 0;
	add.u64 	%rd39, %SPL, 0;
	st.local.u32 	[%rd39], %r49;
	setp.eq.s32 	%p9, %r49, 0;
	@%p9 bra 	$L__BB1_26;
	mov.b32 	%r92, 0;
$L__BB1_14:
	ld.local.u32 	%r51, [%rd1+16];
	and.b32  	%r93, %r51, 268435455;
$L__BB1_15:
	ld.global.u64 	%rd40, [%rd2+16];
	mul.wide.u32 	%rd41, %r93, 8;
	add.s64 	%rd7, %rd40, %rd41;
	atom.relaxed.cas.b32 	%r52, [%rd7], 0, -3;
	setp.ne.s32 	%p10, %r52, 0;
	@%p10 bra 	$L__BB1_25;
	atom.relaxed.cas.b32 	%r53, [%rd7+4], 0, -3;
	setp.eq.s32 	%p11, %r53, 0;
	@%p11 bra 	$L__BB1_17;
	bra.uni 	$L__BB1_24;
$L__BB1_17:
	ld.local.u64 	%rd42, [%rd1+24];
	mul.wide.u32 	%rd43, %r92, 4;
	add.s64 	%rd44, %rd42, %rd43;
	st.u32 	[%rd44], %r93;
	add.s32 	%r92, %r92, 1;
	ld.u32 	%r9, [%rd6+16];
	setp.lt.u32 	%p12, %r92, %r9;
	@%p12 bra 	$L__BB1_14;
	setp.eq.s32 	%p13, %r9, 0;
	@%p13 bra 	$L__BB1_26;
	mov.b32 	%r94, 0;
$L__BB1_20:
	ld.u64 	%rd45, [%rd6+24];
	mul.wide.u32 	%rd46, %r94, 8;
	add.s64 	%rd47, %rd45, %rd46;
	ld.u32 	%r11, [%rd47];
	ld.u32 	%r12, [%rd47+4];
	add.s32 	%r58, %r11, 268435456;
	setp.gt.u32 	%p14, %r58, -1342177281;
	@%p14 bra 	$L__BB1_51;
	shr.u32 	%r59, %r11, 28;
	cvt.u16.u32 	%rs2, %r59;
	add.s16 	%rs9, %rs2, -6;
	setp.gt.u16 	%p15, %rs9, -4;
	and.b32  	%r13, %r11, -268435456;
	setp.ne.s32 	%p16, %r13, 805306368;
	and.pred  	%p17, %p16, %p15;
	@%p17 bra 	$L__BB1_51;
	add.s16 	%rs10, %rs2, -9;
	setp.gt.u16 	%p18, %rs10, -4;
	setp.ne.s32 	%p19, %r13, 1610612736;
	and.pred  	%p20, %p19, %p18;
	@%p20 bra 	$L__BB1_51;
	ld.local.u64 	%rd92, [%rd1+24];
	mov.u32 	%r95, %r11;
	bra.uni 	$L__BB1_52;
$L__BB1_24:
	mov.b32 	%r54, 0;
	st.u32 	[%rd7], %r54;
$L__BB1_25:
	ld.local.u32 	%r55, [%rd1+16];
	add.s32 	%r56, %r55, 1;
	and.b32  	%r93, %r56, 268435455;
	st.local.u32 	[%rd1+16], %r93;
	bra.uni 	$L__BB1_15;
$L__BB1_26:
	ld.u32 	%r73, [%rd6+4];
	setp.eq.s32 	%p31, %r73, 0;
	@%p31 bra 	$L__BB1_37;
	mov.b32 	%r97, 0;
$L__BB1_28:
	ld.u64 	%rd64, [%rd6+8];
	mul.wide.u32 	%rd65, %r97, 8;
	add.s64 	%rd66, %rd64, %rd65;
	ld.u64 	%rd13, [%rd66];
	shr.u64 	%rd14, %rd13, 32;
	{ .reg .b32 tmp; mov.b64 {tmp, %r23}, %rd13; }
	ld.local.u64 	%rd15, [%rd1+24];
	add.s64 	%rd67, %rd13, 1152921504606846976;
	setp.gt.u64 	%p32, %rd67, -5764607523034234881;
	@%p32 bra 	$L__BB1_31;
	shr.u32 	%r75, %r23, 28;
	cvt.u16.u32 	%rs4, %r75;
	add.s16 	%rs13, %rs4, -6;
	setp.gt.u16 	%p33, %rs13, -4;
	and.b32  	%r24, %r23, -268435456;
	setp.ne.s32 	%p34, %r24, 805306368;
	and.pred  	%p35, %p33, %p34;
	@%p35 bra 	$L__BB1_31;
	add.s16 	%rs14, %rs4, -9;
	setp.lt.u16 	%p36, %rs14, -3;
	setp.eq.s32 	%p37, %r24, 1610612736;
	or.pred  	%p38, %p36, %p37;
	mov.u32 	%r98, %r23;
	@%p38 bra 	$L__BB1_32;
$L__BB1_31:
	shl.b64 	%rd68, %rd14, 2;
	and.b64  	%rd69, %rd68, 1073741820;
	add.s64 	%rd70, %rd15, %rd69;
	ld.u32 	%r98, [%rd70];
$L__BB1_32:
	and.b32  	%r76, %r98, 268435455;
	and.b32  	%r77, %r23, -268435456;
	or.b32  	%r27, %r76, %r77;
	cvt.u32.u64 	%r28, %rd13;
	add.s32 	%r78, %r28, 268435456;
	setp.gt.u32 	%p39, %r78, -1342177281;
	@%p39 bra 	$L__BB1_35;
	shr.u32 	%r79, %r28, 28;
	cvt.u16.u32 	%rs5, %r79;
	add.s16 	%rs15, %rs5, -6;
	setp.gt.u16 	%p40, %rs15, -4;
	and.b32  	%r29, %r28, -268435456;
	setp.ne.s32 	%p41, %r29, 805306368;
	and.pred  	%p42, %p41, %p40;
	@%p42 bra 	$L__BB1_35;
	add.s16 	%rs16, %rs5, -9;
	setp.lt.u16 	%p43, %rs16, -3;
	setp.eq.s32 	%p44, %r29, 1610612736;
	or.pred  	%p45, %p44, %p43;
	mov.u32 	%r99, %r28;
	@%p45 bra 	$L__BB1_36;
$L__BB1_35:
	shl.b64 	%rd71, %rd13, 2;
	and.b64  	%rd72, %rd71, 1073741820;
	add.s64 	%rd73, %rd15, %rd72;
	ld.u32 	%r99, [%rd73];
$L__BB1_36:
	and.b32  	%r80, %r99, 268435455;
	and.b32  	%r81, %r28, -268435456;
	or.b32  	%r82, %r80, %r81;
	{ // callseq 3, 0
	.param .b64 param0;
	st.param.b64 	[param0], %rd23;
	.param .b64 param1;
	st.param.b64 	[param1], %rd95;
	.param .b64 param2;
	st.param.b64 	[param2], %rd25;
	.param .b32 param3;
	st.param.b32 	[param3], %r27;
	.param .b32 param4;
	st.param.b32 	[param4], %r82;
	.param .b64 param5;
	st.param.b64 	[param5], %rd38;
	call.uni 
	_Z9put_redexP6WorkerP3NetP4BookjjPj, 
	(
	param0, 
	param1, 
	param2, 
	param3, 
	param4, 
	param5
	);
	} // callseq 3
	add.s32 	%r97, %r97, 1;
	ld.u32 	%r83, [%rd6+4];
	setp.lt.u32 	%p46, %r97, %r83;
	@%p46 bra 	$L__BB1_28;
$L__BB1_37:
	ld.u32 	%r33, [%rd6];
	add.s32 	%r84, %r33, 268435456;
	setp.gt.u32 	%p47, %r84, -1342177281;
	@%p47 bra 	$L__BB1_40;
	shr.u32 	%r85, %r33, 28;
	cvt.u16.u32 	%rs6, %r85;
	add.s16 	%rs17, %rs6, -6;
	setp.gt.u16 	%p48, %rs17, -4;
	and.b32  	%r34, %r33, -268435456;
	setp.ne.s32 	%p49, %r34, 805306368;
	and.pred  	%p50, %p49, %p48;
	@%p50 bra 	$L__BB1_40;
	add.s16 	%rs18, %rs6, -9;
	setp.lt.u16 	%p51, %rs18, -3;
	setp.eq.s32 	%p52, %r34, 1610612736;
	or.pred  	%p53, %p52, %p51;
	mov.u32 	%r100, %r33;
	@%p53 bra 	$L__BB1_41;
$L__BB1_40:
	ld.local.u64 	%rd75, [%rd1+24];
	shl.b32 	%r86, %r33, 2;
	cvt.u64.u32 	%rd76, %r86;
	and.b64  	%rd77, %rd76, 1073741820;
	add.s64 	%rd78, %rd75, %rd77;
	ld.u32 	%r100, [%rd78];
$L__BB1_41:
	and.b32  	%r37, %r100, 268435455;
	and.b32  	%r87, %r33, -268435456;
	or.b32  	%r101, %r37, %r87;
	shr.u32 	%r88, %r33, 28;
	cvt.u16.u32 	%rs7, %r88;
	add.s16 	%rs19, %rs7, -6;
	setp.lt.u16 	%p54, %rs19, -3;
	@%p54 bra 	$L__BB1_47;
	setp.eq.s16 	%p55, %rs7, 3;
	mov.u64 	%rd94, %rd95;
	@%p55 bra 	$L__BB1_45;
	setp.eq.s16 	%p56, %rs7, 5;
	@%p56 bra 	$L__BB1_66;
	ld.global.u64 	%rd79, [%rd2+16];
	mul.wide.u32 	%rd80, %r37, 8;
	add.s64 	%rd94, %rd79, %rd80;
$L__BB1_45:
	setp.eq.s64 	%p57, %rd94, 0;
	@%p57 bra 	$L__BB1_47;
$L__BB1_46:
	st.u32 	[%rd94], %r1;
$L__BB1_47:
	setp.gt.s16 	%p58, %rs1, 5;
	@%p58 bra 	$L__BB1_61;
	setp.eq.s16 	%p61, %rs1, 3;
	@%p61 bra 	$L__BB1_64;
	setp.eq.s16 	%p62, %rs1, 4;
	@%p62 bra 	$L__BB1_63;
$L__BB1_50:
	ld.global.u64 	%rd87, [%rd2+16];
	shl.b32 	%r90, %r1, 3;
	cvt.u64.u32 	%rd88, %r90;
	and.b64  	%rd89, %rd88, 2147483640;
	add.s64 	%rd90, %rd87, %rd89;
	add.s64 	%rd95, %rd90, 4;
	bra.uni 	$L__BB1_64;
$L__BB1_51:
	ld.local.u64 	%rd92, [%rd1+24];
	shl.b32 	%r60, %r11, 2;
	cvt.u64.u32 	%rd48, %r60;
	and.b64  	%rd49, %rd48, 1073741820;
	add.s64 	%rd50, %rd92, %rd49;
	ld.u32 	%r95, [%rd50];
$L__BB1_52:
	and.b32  	%r61, %r95, 268435455;
	and.b32  	%r62, %r11, -268435456;
	or.b32  	%r16, %r61, %r62;
	add.s32 	%r63, %r12, 268435456;
	setp.gt.u32 	%p21, %r63, -1342177281;
	@%p21 bra 	$L__BB1_55;
	shr.u32 	%r64, %r12, 28;
	cvt.u16.u32 	%rs3, %r64;
	add.s16 	%rs11, %rs3, -6;
	setp.gt.u16 	%p22, %rs11, -4;
	and.b32  	%r17, %r12, -268435456;
	setp.ne.s32 	%p23, %r17, 805306368;
	and.pred  	%p24, %p22, %p23;
	@%p24 bra 	$L__BB1_55;
	add.s16 	%rs12, %rs3, -9;
	setp.lt.u16 	%p25, %rs12, -3;
	setp.eq.s32 	%p26, %r17, 1610612736;
	or.pred  	%p27, %p25, %p26;
	mov.u32 	%r96, %r12;
	@%p27 bra 	$L__BB1_56;
$L__BB1_55:
	shl.b32 	%r65, %r12, 2;
	cvt.u64.u32 	%rd51, %r65;
	and.b64  	%rd52, %rd51, 1073741820;
	add.s64 	%rd53, %rd92, %rd52;
	ld.u32 	%r96, [%rd53];
$L__BB1_56:
	and.b32  	%r66, %r96, 268435455;
	and.b32  	%r67, %r12, -268435456;
	or.b32  	%r20, %r66, %r67;
	mul.wide.u32 	%rd54, %r94, 4;
	add.s64 	%rd55, %rd92, %rd54;
	ld.u32 	%r68, [%rd55];
	ld.global.u64 	%rd56, [%rd2+16];
	mul.wide.u32 	%rd57, %r68, 8;
	add.s64 	%rd11, %rd56, %rd57;
$L__BB1_57:
	atom.relaxed.cas.b32 	%r69, [%rd11], -3, %r16;
	setp.ne.s32 	%p28, %r69, -3;
	@%p28 bra 	$L__BB1_57;
	ld.local.u64 	%rd58, [%rd1+24];
	add.s64 	%rd60, %rd58, %rd54;
	ld.u32 	%r70, [%rd60];
	ld.global.u64 	%rd61, [%rd2+16];
	mul.wide.u32 	%rd62, %r70, 8;
	add.s64 	%rd63, %rd61, %rd62;
	add.s64 	%rd12, %rd63, 4;
$L__BB1_59:
	atom.relaxed.cas.b32 	%r71, [%rd12], -3, %r20;
	setp.ne.s32 	%p29, %r71, -3;
	@%p29 bra 	$L__BB1_59;
	add.s32 	%r94, %r94, 1;
	ld.u32 	%r72, [%rd6+16];
	setp.lt.u32 	%p30, %r94, %r72;
	@%p30 bra 	$L__BB1_20;
	bra.uni 	$L__BB1_26;
$L__BB1_61:
	setp.eq.s16 	%p59, %rs1, 6;
	@%p59 bra 	$L__BB1_64;
	setp.ne.s16 	%p60, %rs1, 7;
	@%p60 bra 	$L__BB1_50;
$L__BB1_63:
	ld.global.u64 	%rd84, [%rd2+16];
	shl.b32 	%r89, %r1, 3;
	cvt.u64.u32 	%rd85, %r89;
	and.b64  	%rd86, %rd85, 2147483640;
	add.s64 	%rd95, %rd84, %rd86;
$L__BB1_64:
	st.u32 	[%rd95], %r101;
$L__BB1_65:
	ret;
$L__BB1_66:
	ld.global.u64 	%rd81, [%rd2+16];
	mul.wide.u32 	%rd82, %r37, 8;
	add.s64 	%rd83, %rd81, %rd82;
	add.s64 	%rd94, %rd83, 4;
	bra.uni 	$L__BB1_46;

}
	// .globl	_Z14global_rewriteP3NetP4Bookjb
.visible .entry _Z14global_rewriteP3NetP4Bookjb(
	.param .u64 .ptr .align 1 _Z14global_rewriteP3NetP4Bookjb_param_0,
	.param .u64 .ptr .align 1 _Z14global_rewriteP3NetP4Bookjb_param_1,
	.param .u32 _Z14global_rewriteP3NetP4Bookjb_param_2,
	.param .u8 _Z14global_rewriteP3NetP4Bookjb_param_3
)
{
	.local .align 8 .b8 	__local_depot2[72];
	.reg .b64 	%SP;
	.reg .b64 	%SPL;
	.reg .pred 	%p<166>;
	.reg .b16 	%rs<29>;
	.reg .b32 	%r<184>;
	.reg .b64 	%rd<281>;

	mov.u64 	%SPL, __local_depot2;
	cvta.local.u64 	%SP, %SPL;
	ld.param.u64 	%rd56, [_Z14global_rewriteP3NetP4Bookjb_param_0];
	ld.param.s8 	%rs2, [_Z14global_rewriteP3NetP4Bookjb_param_3];
	cvta.to.global.u64 	%rd1, %rd56;
	add.u64 	%rd2, %SPL, 8;
	mov.u32 	%r44, %ctaid.x;
	mov.u32 	%r45, %ntid.x;
	mov.u32 	%r46, %tid.x;
	mad.lo.s32 	%r47, %r44, %r45, %r46;
	shr.u32 	%r48, %r47, 2;
	shr.u32 	%r49, %r47, 8;
	and.b32  	%r50, %r48, 63;
	setp.eq.s16 	%p22, %rs2, 0;
	shl.b32 	%r51, %r47, 4;
	and.b32  	%r52, %r51, 4032;
	add.s32 	%r53, %r52, %r49;
	shl.b32 	%r54, %r49, 6;
	or.b32  	%r55, %r54, %r50;
	selp.b32 	%r1, %r55, %r53, %p22;
	// begin inline asm
	mov.u64 	%rd58, %clock64;
	// end inline asm
	cvt.u32.u64 	%r56, %rd58;
	mad.lo.s32 	%r57, %r47, 214013, 214013;
	mad.lo.s32 	%r177, %r57, %r56, 2531011;
	and.b32  	%r3, %r46, 3;
	and.b32  	%r4, %r46, 1;
	shl.b32 	%r58, %r46, 2;
	and.b32  	%r5, %r58, 4080;
	mov.u32 	%r59, _ZZ11init_workerP3NetbE4LOCS;
	cvt.u64.u32 	%rd60, %r59;
	cvta.shared.u64 	%rd61, %rd60;
	shl.b32 	%r60, %r46, 4;
	cvt.u64.u32 	%rd62, %r60;
	and.b64  	%rd63, %rd62, 16320;
	add.s64 	%rd64, %rd61, %rd63;
	shr.u32 	%r6, %r46, 2;
	mul.wide.u32 	%rd65, %r6, 8;
	mov.u32 	%r61, _ZZ11init_workerP3NetbE4RPOP;
	cvt.u64.u32 	%rd66, %r61;
	cvta.shared.u64 	%rd67, %rd66;
	add.s64 	%rd68, %rd67, %rd65;
	ld.global.u64 	%rd69, [%rd1+8];
	shl.b32 	%r62, %r1, 6;
	mul.wide.u32 	%rd70, %r62, 8;
	add.s64 	%rd3, %rd69, %rd70;
	add.s64 	%rd71, %rd3, 8;
	st.local.v2.u32 	[%rd2], {%r46, %r1};
	st.local.v2.u32 	[%rd2+8], {%r3, %r4};
	mov.b32 	%r63, 0;
	st.local.v2.u32 	[%rd2+16], {%r177, %r63};
	st.local.u64 	[%rd2+24], %rd64;
	st.local.u64 	[%rd2+32], %rd3;
	st.local.u64 	[%rd2+40], %rd71;
	st.local.u64 	[%rd2+48], %rd68;
	ld.u64 	%rd4, [%rd3];
	setp.gt.u64 	%p23, %rd4, 48;
	@%p23 bra 	$L__BB2_6;
	shl.b32 	%r67, %r6, 3;
	add.s32 	%r7, %r61, %r67;
	setp.ne.s32 	%p24, %r3, 0;
	@%p24 bra 	$L__BB2_5;
	setp.eq.s64 	%p25, %rd4, 0;
	mov.b64 	%rd264, 0;
	@%p25 bra 	$L__BB2_4;
	add.s64 	%rd77, %rd4, -1;
	st.u64 	[%rd3], %rd77;
	shl.b64 	%rd78, %rd4, 3;
	add.s64 	%rd79, %rd3, %rd78;
	ld.u64 	%rd264, [%rd79];
	mov.b64 	%rd80, 0;
	st.u64 	[%rd79], %rd80;
$L__BB2_4:
	st.shared.u64 	[%r7], %rd264;
$L__BB2_5:
	bar.warp.sync 	-1;
	ld.shared.u64 	%rd81, [%r7];
	setp.lt.u32 	%p26, %r3, 2;
	shr.u64 	%rd82, %rd81, 32;
	selp.b64 	%rd83, %rd81, %rd82, %p26;
	selp.b64 	%rd84, %rd82, %rd81, %p26;
	cvt.u32.u64 	%r180, %rd84;
	cvt.u32.u64 	%r174, %rd83;
	bra.uni 	$L__BB2_7;
$L__BB2_6:
	add.u64 	%rd72, %SP, 64;
	add.u64 	%rd73, %SPL, 64;
	st.local.v2.u32 	[%rd73], {%r1, %r3};
	mov.u64 	%rd74, $str$2;
	cvta.global.u64 	%rd75, %rd74;
	{ // callseq 4, 0
	.param .b64 param0;
	st.param.b64 	[param0], %rd75;
	.param .b64 param1;
	st.param.b64 	[param1], %rd72;
	.param .b32 retval0;
	call.uni (retval0), 
	vprintf, 
	(
	param0, 
	param1
	);
	ld.param.b32 	%r65, [retval0];
	} // callseq 4
$L__BB2_7:
	setp.lt.u64 	%p28, %rd4, 49;
	bar.warp.sync 	-1;
	setp.ne.s32 	%p29, %r180, 0;
	setp.ne.s32 	%p30, %r174, 0;
	and.pred  	%p31, %p29, %p30;
	and.pred  	%p1, %p31, %p28;
	mov.pred 	%p161, 0;
	not.pred 	%p32, %p1;
	mov.pred 	%p162, %p161;
	mov.pred 	%p163, %p161;
	mov.pred 	%p164, %p161;
	@%p32 bra 	$L__BB2_12;
	add.s32 	%r69, %r180, 268435456;
	add.s32 	%r70, %r174, 268435456;
	min.u32 	%r71, %r69, %r70;
	setp.lt.u32 	%p2, %r71, -1342177280;
	mov.pred 	%p161, 0;
	@%p2 bra 	$L__BB2_10;
	xor.b32  	%r72, %r174, %r180;
	setp.lt.u32 	%p161, %r72, 268435456;
$L__BB2_10:
	add.s32 	%r73, %r174, 1610612736;
	setp.lt.u32 	%p35, %r73, 1342177280;
	and.b32  	%r74, %r180, -268435456;
	setp.eq.s32 	%p36, %r74, 536870912;
	and.pred  	%p162, %p36, %p35;
	and.b32  	%r75, %r174, -268435456;
	setp.eq.s32 	%p37, %r75, 536870912;
	add.s32 	%r76, %r180, 1610612736;
	setp.lt.u32 	%p38, %r76, 1342177280;
	and.pred  	%p163, %p38, %p37;
	mov.pred 	%p164, 0;
	@%p2 bra 	$L__BB2_12;
	xor.b32  	%r77, %r174, %r180;
	setp.gt.u32 	%p164, %r77, 268435455;
$L__BB2_12:
	setp.ne.s32 	%p39, %r3, 0;
	not.pred 	%p40, %p1;
	or.pred  	%p41, %p40, %p39;
	@%p41 bra 	$L__BB2_14;
	mov.b32 	%r78, 1;
	st.local.u32 	[%rd2+20], %r78;
$L__BB2_14:
	or.pred  	%p42, %p163, %p161;
	or.pred  	%p43, %p42, %p164;
	and.pred  	%p44, %p1, %p43;
	not.pred 	%p45, %p44;
	@%p45 bra 	$L__BB2_17;
	ld.global.u64 	%rd86, [%rd1+16];
	shl.b32 	%r80, %r180, 3;
	cvt.u64.u32 	%rd87, %r80;
	and.b64  	%rd88, %rd87, 2147483640;
	add.s64 	%rd89, %rd86, %rd88;
	mul.wide.u32 	%rd90, %r4, 4;
	add.s64 	%rd265, %rd89, %rd90;
	atom.exch.b32 	%r175, [%rd265], -1;
	setp.ne.s32 	%p46, %r175, -1;
	@%p46 bra 	$L__BB2_17;
$L__BB2_16:
	atom.exch.b32 	%r175, [%rd265], -1;
	setp.eq.s32 	%p47, %r175, -1;
	@%p47 bra 	$L__BB2_16;
$L__BB2_17:
	or.pred  	%p48, %p162, %p161;
	or.pred  	%p12, %p48, %p164;
	and.pred  	%p49, %p1, %p12;
	not.pred 	%p50, %p49;
	@%p50 bra 	$L__BB2_19;
	ld.global.u64 	%rd92, [%rd1+16];
	shl.b32 	%r81, %r174, 3;
	cvt.u64.u32 	%rd93, %r81;
	and.b64  	%rd94, %rd93, 2147483640;
	add.s64 	%rd95, %rd92, %rd94;
	mul.wide.u32 	%rd96, %r4, 4;
	add.s64 	%rd268, %rd95, %rd96;
$L__BB2_19:
	mov.b32 	%r178, 536870912;
	not.pred 	%p51, %p161;
	@%p51 bra 	$L__BB2_21;
	shr.u32 	%r83, %r175, 28;
	cvt.u16.u32 	%rs3, %r83;
	add.s16 	%rs4, %rs3, -6;
	setp.lt.u16 	%p52, %rs4, -3;
	selp.b32 	%r84, 0, 805306368, %p52;
	add.s32 	%r178, %r84, %r175;
$L__BB2_21:
	shl.b32 	%r85, %r5, 2;
	mov.u32 	%r86, _ZZ11init_workerP3NetbE4LOCS;
	add.s32 	%r17, %r86, %r85;
	mov.b64 	%rd267, 0;
	not.pred 	%p53, %p164;
	@%p53 bra 	$L__BB2_27;
$L__BB2_22:
	and.b32  	%r19, %r177, 268435455;
	ld.global.u64 	%rd98, [%rd1+16];
	cvt.u64.u32 	%rd267, %r19;
	shl.b32 	%r87, %r177, 3;
	cvt.u64.u32 	%rd99, %r87;
	and.b64  	%rd100, %rd99, 2147483640;
	add.s64 	%rd12, %rd98, %rd100;
	atom.relaxed.cas.b32 	%r88, [%rd12], 0, -3;
	setp.ne.s32 	%p54, %r88, 0;
	@%p54 bra 	$L__BB2_25;
	atom.relaxed.cas.b32 	%r89, [%rd12+4], 0, -3;
	setp.eq.s32 	%p55, %r89, 0;
	@%p55 bra 	$L__BB2_26;
	mov.b32 	%r90, 0;
	st.u32 	[%rd12], %r90;
$L__BB2_25:
	add.s32 	%r91, %r177, 1;
	and.b32  	%r177, %r91, 268435455;
	bra.uni 	$L__BB2_22;
$L__BB2_26:
	st.local.u32 	[%rd2+16], %r177;
	and.b32  	%r92, %r180, -268435456;
	or.b32  	%r178, %r19, %r92;
	shl.b32 	%r93, %r3, 2;
	add.s32 	%r94, %r17, %r93;
	st.shared.u32 	[%r94], %r19;
$L__BB2_27:
	bar.warp.sync 	-1;
	@%p53 bra 	$L__BB2_32;
	setp.lt.u32 	%p57, %r3, 2;
	selp.b32 	%r95, 8, 0, %p57;
	add.s32 	%r96, %r17, %r95;
	ld.shared.u32 	%r97, [%r96];
	setp.gt.u32 	%p58, %r3, 1;
	selp.b32 	%r98, 4, 12, %p58;
	add.s32 	%r99, %r17, %r98;
	ld.shared.u32 	%r23, [%r99];
	ld.global.u64 	%rd101, [%rd1+16];
	shl.b64 	%rd102, %rd267, 3;
	add.s64 	%rd14, %rd101, %rd102;
	setp.eq.s32 	%p59, %r4, 0;
	selp.b32 	%r24, 1073741824, 1342177280, %p59;
	and.b32  	%r100, %r97, 268435455;
	or.b32  	%r25, %r24, %r100;
$L__BB2_29:
	atom.relaxed.cas.b32 	%r101, [%rd14], -3, %r25;
	setp.ne.s32 	%p60, %r101, -3;
	@%p60 bra 	$L__BB2_29;
	ld.global.u64 	%rd103, [%rd1+16];
	add.s64 	%rd105, %rd103, %rd102;
	add.s64 	%rd15, %rd105, 4;
	and.b32  	%r102, %r23, 268435455;
	or.b32  	%r26, %r24, %r102;
$L__BB2_31:
	atom.relaxed.cas.b32 	%r103, [%rd15], -3, %r26;
	setp.ne.s32 	%p61, %r103, -3;
	@%p61 bra 	$L__BB2_31;
$L__BB2_32:
	bar.warp.sync 	-1;
	not.pred 	%p62, %p1;
	@%p62 bra 	$L__BB2_88;
	not.pred 	%p63, %p12;
	@%p63 bra 	$L__BB2_35;
$L__BB2_34:
	atom.relaxed.cas.b32 	%r104, [%rd268], -1, %r178;
	setp.ne.s32 	%p64, %r104, -1;
	@%p64 bra 	$L__BB2_34;
$L__BB2_35:
	add.u64 	%rd106, %SP, 0;
	add.u64 	%rd16, %SPL, 0;
	not.pred 	%p65, %p161;
	@%p65 bra 	$L__BB2_37;
	and.b32  	%r105, %r175, -268435456;
	setp.eq.s32 	%p66, %r105, 536870912;
	add.s32 	%r106, %r175, 1610612736;
	setp.lt.u32 	%p67, %r106, 1342177280;
	and.b32  	%r107, %r175, 1879048192;
	setp.eq.s32 	%p68, %r107, 268435456;
	or.pred  	%p69, %p66, %p68;
	or.pred  	%p70, %p69, %p67;
	@%p70 bra 	$L__BB2_42;
$L__BB2_37:
	not.pred 	%p71, %p163;
	@%p71 bra 	$L__BB2_39;
	shr.u32 	%r108, %r175, 28;
	cvt.u16.u32 	%rs5, %r108;
	add.s16 	%rs6, %rs5, -6;
	setp.gt.u16 	%p72, %rs6, -4;
	@%p72 bra 	$L__BB2_41;
$L__BB2_39:
	not.pred 	%p73, %p164;
	@%p73 bra 	$L__BB2_81;
	shr.u32 	%r109, %r175, 28;
	cvt.u16.u32 	%rs7, %r109;
	add.s16 	%rs8, %rs7, -6;
	setp.lt.u16 	%p74, %rs8, -3;
	@%p74 bra 	$L__BB2_81;
$L__BB2_41:
	not.pred 	%p75, %p161;
	@%p75 bra 	$L__BB2_43;
$L__BB2_42:
	add.s32 	%r179, %r4, 7;
	bra.uni 	$L__BB2_44;
$L__BB2_43:
	shr.u32 	%r110, %r175, 28;
	cvt.u16.u32 	%rs9, %r110;
	add.s16 	%rs10, %rs9, -6;
	setp.lt.u16 	%p76, %rs10, -3;
	selp.b32 	%r111, 0, 3, %p76;
	add.s32 	%r179, %r111, %r110;
	mov.u64 	%rd268, %rd265;
	mov.u32 	%r180, %r175;
$L__BB2_44:
	and.b32  	%r112, %r180, 268435455;
	shl.b32 	%r113, %r179, 28;
	or.b32  	%r181, %r112, %r113;
$L__BB2_45:
	shr.u32 	%r114, %r181, 28;
	cvt.u16.u32 	%rs11, %r114;
	setp.gt.u16 	%p78, %rs11, 8;
	@%p78 bra 	$L__BB2_50;
	cvt.u32.u16 	%r115, %rs11;
	mov.b16 	%rs12, 1;
	shl.b16 	%rs13, %rs12, %r115;
	and.b16  	%rs14, %rs13, 72;
	setp.ne.s16 	%p79, %rs14, 0;
	mov.u64 	%rd269, %rd56;
	@%p79 bra 	$L__BB2_51;
	mov.b16 	%rs15, 1;
	shl.b16 	%rs16, %rs15, %r115;
	and.b16  	%rs17, %rs16, 144;
	setp.ne.s16 	%p80, %rs17, 0;
	@%p80 bra 	$L__BB2_141;
	mov.b16 	%rs18, 1;
	shl.b16 	%rs19, %rs18, %r115;
	and.b16  	%rs20, %rs19, 288;
	setp.ne.s16 	%p81, %rs20, 0;
	@%p81 bra 	$L__BB2_49;
	bra.uni 	$L__BB2_50;
$L__BB2_49:
	ld.global.u64 	%rd107, [%rd1+16];
	shl.b32 	%r118, %r181, 3;
	cvt.u64.u32 	%rd108, %r118;
	and.b64  	%rd109, %rd108, 2147483640;
	add.s64 	%rd110, %rd107, %rd109;
	add.s64 	%rd269, %rd110, 4;
	bra.uni 	$L__BB2_51;
$L__BB2_50:
	mov.b64 	%rd269, 0;
$L__BB2_51:
	atom.or.b32 	%r120, [%rd269], 0;
	shr.u32 	%r121, %r120, 28;
	cvt.u16.u32 	%rs1, %r121;
	add.s16 	%rs21, %rs1, -9;
	setp.lt.u16 	%p82, %rs21, -3;
	@%p82 bra 	$L__BB2_53;
	mov.b32 	%r122, 0;
	st.u32 	[%rd269], %r122;
	mov.u32 	%r181, %r120;
	bra.uni 	$L__BB2_45;
$L__BB2_53:
	add.s16 	%rs22, %rs1, -6;
	setp.lt.u16 	%p83, %rs22, -3;
	@%p83 bra 	$L__BB2_69;
	ld.u32 	%r123, [%rd268];
	atom.relaxed.cas.b32 	%r124, [%rd269], %r120, %r123;
	setp.ne.s32 	%p84, %r124, %r120;
	@%p84 bra 	$L__BB2_45;
	setp.eq.s16 	%p85, %rs1, 3;
	mov.u64 	%rd272, %rd56;
	@%p85 bra 	$L__BB2_59;
	setp.eq.s16 	%p86, %rs1, 5;
	@%p86 bra 	$L__BB2_58;
	ld.global.u64 	%rd115, [%rd1+16];
	shl.b32 	%r125, %r120, 3;
	cvt.u64.u32 	%rd116, %r125;
	and.b64  	%rd117, %rd116, 2147483640;
	add.s64 	%rd272, %rd115, %rd117;
	bra.uni 	$L__BB2_59;
$L__BB2_58:
	ld.global.u64 	%rd118, [%rd1+16];
	shl.b32 	%r126, %r120, 3;
	cvt.u64.u32 	%rd119, %r126;
	and.b64  	%rd120, %rd119, 2147483640;
	add.s64 	%rd121, %rd118, %rd120;
	add.s64 	%rd272, %rd121, 4;
$L__BB2_59:
	ld.u32 	%r182, [%rd272];
	shr.u32 	%r127, %r182, 28;
	cvt.u16.u32 	%rs24, %r127;
	add.s16 	%rs25, %rs24, -9;
	setp.lt.u16 	%p87, %rs25, -3;
	@%p87 bra 	$L__BB2_68;
$L__BB2_60:
	mov.b32 	%r128, 0;
	st.u32 	[%rd272], %r128;
	shr.u32 	%r129, %r182, 28;
	cvt.u16.u32 	%rs26, %r129;
	setp.gt.s16 	%p88, %rs26, 5;
	@%p88 bra 	$L__BB2_64;
	setp.eq.s16 	%p91, %rs26, 3;
	mov.u64 	%rd272, %rd56;
	@%p91 bra 	$L__BB2_67;
	setp.eq.s16 	%p92, %rs26, 4;
	@%p92 bra 	$L__BB2_66;
$L__BB2_63:
	ld.global.u64 	%rd125, [%rd1+16];
	shl.b32 	%r131, %r182, 3;
	cvt.u64.u32 	%rd126, %r131;
	and.b64  	%rd127, %rd126, 2147483640;
	add.s64 	%rd128, %rd125, %rd127;
	add.s64 	%rd272, %rd128, 4;
	bra.uni 	$L__BB2_67;
$L__BB2_64:
	setp.eq.s16 	%p89, %rs26, 6;
	mov.u64 	%rd272, %rd56;
	@%p89 bra 	$L__BB2_67;
	setp.ne.s16 	%p90, %rs26, 7;
	@%p90 bra 	$L__BB2_63;
$L__BB2_66:
	ld.global.u64 	%rd122, [%rd1+16];
	shl.b32 	%r130, %r182, 3;
	cvt.u64.u32 	%rd123, %r130;
	and.b64  	%rd124, %rd123, 2147483640;
	add.s64 	%rd272, %rd122, %rd124;
$L__BB2_67:
	ld.u32 	%r182, [%rd272];
	shr.u32 	%r132, %r182, 28;
	cvt.u16.u32 	%rs27, %r132;
	add.s16 	%rs28, %rs27, -9;
	setp.gt.u16 	%p93, %rs28, -4;
	@%p93 bra 	$L__BB2_60;
$L__BB2_68:
	mov.b32 	%r133, 0;
	st.u32 	[%rd268], %r133;
	bra.uni 	$L__BB2_80;
$L__BB2_69:
	add.s32 	%r134, %r120, 268435456;
	setp.gt.u32 	%p95, %r134, -1342177281;
	mov.pred 	%p165, -1;
	@%p95 bra 	$L__BB2_74;
	and.b32  	%r135, %r120, -268435456;
	setp.eq.s32 	%p97, %r135, -1879048192;
	@%p97 bra 	$L__BB2_74;
	setp.eq.s32 	%p98, %r135, 268435456;
	@%p98 bra 	$L__BB2_74;
	setp.eq.s32 	%p99, %r135, 536870912;
	@%p99 bra 	$L__BB2_74;
	mov.pred 	%p165, 0;
$L__BB2_74:
	setp.ne.s32 	%p101, %r120, -2;
	not.pred 	%p102, %p165;
	and.pred  	%p103, %p101, %p102;
	@%p103 bra 	$L__BB2_79;
	min.u64 	%rd28, %rd268, %rd269;
	max.u64 	%rd29, %rd268, %rd269;
	atom.exch.b32 	%r37, [%rd28], -2;
	setp.eq.s32 	%p105, %r37, -2;
	@%p105 bra 	$L__BB2_77;
	ld.param.u64 	%rd262, [_Z14global_rewriteP3NetP4Bookjb_param_1];
	atom.exch.b32 	%r136, [%rd29], -2;
	mov.b32 	%r137, 0;
	st.local.u32 	[%rd16], %r137;
	add.u64 	%rd129, %SP, 8;
	{ // callseq 5, 0
	.param .b64 param0;
	st.param.b64 	[param0], %rd129;
	.param .b64 param1;
	st.param.b64 	[param1], %rd56;
	.param .b64 param2;
	st.param.b64 	[param2], %rd262;
	.param .b32 param3;
	st.param.b32 	[param3], %r37;
	.param .b32 param4;
	st.param.b32 	[param4], %r136;
	.param .b64 param5;
	st.param.b64 	[param5], %rd106;
	call.uni 
	_Z9put_redexP6WorkerP3NetP4BookjjPj, 
	(
	param0, 
	param1, 
	param2, 
	param3, 
	param4, 
	param5
	);
	} // callseq 5
	bra.uni 	$L__BB2_80;
$L__BB2_77:
	mov.b32 	%r138, 0;
	st.u32 	[%rd28], %r138;
$L__BB2_78:
	atom.relaxed.cas.b32 	%r139, [%rd29], -2, 0;
	setp.eq.s32 	%p106, %r139, -2;
	@%p106 bra 	$L__BB2_80;
	bra.uni 	$L__BB2_78;
$L__BB2_79:
	setp.eq.s32 	%p104, %r120, -1;
	@%p104 bra 	$L__BB2_45;
$L__BB2_80:
	@%p163 bra 	$L__BB2_82;
	bra.uni 	$L__BB2_83;
$L__BB2_81:
	@%p71 bra 	$L__BB2_83;
$L__BB2_82:
	and.b32  	%r140, %r175, -268435456;
	setp.eq.s32 	%p107, %r140, 536870912;
	add.s32 	%r141, %r175, 1610612736;
	setp.lt.u32 	%p108, %r141, 1342177280;
	and.b32  	%r142, %r175, 1879048192;
	setp.eq.s32 	%p109, %r142, 268435456;
	or.pred  	%p110, %p107, %p109;
	or.pred  	%p111, %p110, %p108;
	@%p111 bra 	$L__BB2_85;
$L__BB2_83:
	not.pred 	%p112, %p164;
	@%p112 bra 	$L__BB2_88;
	and.b32  	%r143, %r175, -268435456;
	setp.ne.s32 	%p113, %r143, 536870912;
	add.s32 	%r144, %r175, 1610612736;
	setp.gt.u32 	%p114, %r144, 1342177279;
	and.b32  	%r145, %r175, 1879048192;
	setp.ne.s32 	%p115, %r145, 268435456;
	and.pred  	%p116, %p113, %p115;
	and.pred  	%p117, %p116, %p114;
	@%p117 bra 	$L__BB2_88;
$L__BB2_85:
	mov.b32 	%r146, 0;
	st.local.u32 	[%rd16], %r146;
	atom.exch.b32 	%r183, [%rd265], -1;
	setp.ne.s32 	%p118, %r183, -1;
	@%p118 bra 	$L__BB2_87;
$L__BB2_86:
	atom.exch.b32 	%r183, [%rd265], -1;
	setp.eq.s32 	%p119, %r183, -1;
	@%p119 bra 	$L__BB2_86;
$L__BB2_87:
	ld.param.u64 	%rd263, [_Z14global_rewriteP3NetP4Bookjb_param_1];
	add.u64 	%rd131, %SP, 8;
	{ // callseq 6, 0
	.param .b64 param0;
	st.param.b64 	[param0], %rd131;
	.param .b64 param1;
	st.param.b64 	[param1], %rd56;
	.param .b64 param2;
	st.param.b64 	[param2], %rd263;
	.param .b32 param3;
	st.param.b32 	[param3], %r175;
	.param .b32 param4;
	st.param.b32 	[param4], %r183;
	.param .b64 param5;
	st.param.b64 	[param5], %rd106;
	call.uni 
	_Z9put_redexP6WorkerP3NetP4BookjjPj, 
	(
	param0, 
	param1, 
	param2, 
	param3, 
	param4, 
	param5
	);
	} // callseq 6
	atom.relaxed.cas.b32 	%r147, [%rd265], -1, 0;
$L__BB2_88:
	ld.param.u32 	%r172, [_Z14global_rewriteP3NetP4Bookjb_param_2];
	setp.eq.s16 	%p120, %rs2, 0;
	bar.warp.sync 	-1;
	ld.local.v2.u32 	{%r148, %r149}, [%rd2];
	shr.u32 	%r150, %r148, 2;
	mul.hi.u32 	%r151, %r172, -1431655765;
	shr.u32 	%r152, %r151, 2;
	mul.lo.s32 	%r153, %r152, 6;
	sub.s32 	%r154, %r172, %r153;
	sub.s32 	%r155, 5, %r154;
	shr.u32 	%r156, %r150, %r155;
	mov.b32 	%r157, 32;
	shr.u32 	%r158, %r157, %r154;
	shl.b32 	%r159, %r158, 6;
	selp.b32 	%r160, %r158, %r159, %p120;
	and.b32  	%r161, %r156, 1;
	setp.eq.b32 	%p121, %r161, 1;
	neg.s32 	%r162, %r160;
	selp.b32 	%r163, %r162, %r160, %p121;
	add.s32 	%r164, %r163, %r149;
	ld.global.u64 	%rd134, [%rd1+8];
	shl.b32 	%r165, %r149, 6;
	mul.wide.u32 	%rd135, %r165, 8;
	add.s64 	%rd136, %rd134, %rd135;
	shl.b32 	%r166, %r164, 6;
	mul.wide.u32 	%rd137, %r166, 8;
	add.s64 	%rd138, %rd134, %rd137;
	ld.local.u32 	%r41, [%rd2+8];
	shl.b32 	%r167, %r156, 2;
	and.b32  	%r168, %r167, 4;
	add.s32 	%r169, %r168, %r41;
	add.s64 	%rd139, %rd136, 8;
	add.s64 	%rd140, %rd138, 8;
	bar.sync 	0;
	ld.u64 	%rd141, [%rd136];
	ld.u64 	%rd142, [%rd138];
	setp.lt.u64 	%p122, %rd141, %rd142;
	min.u64 	%rd30, %rd141, %rd142;
	selp.b64 	%rd31, %rd136, %rd138, %p122;
	max.u64 	%rd143, %rd141, %rd142;
	selp.b64 	%rd33, %rd138, %rd136, %p122;
	selp.b64 	%rd34, %rd139, %rd140, %p122;
	selp.b64 	%rd35, %rd140, %rd139, %p122;
	add.s64 	%rd36, %rd30, 1;
	bar.sync 	0;
	cvt.u64.u32 	%rd37, %r169;
	add.s64 	%rd144, %rd30, %rd37;
	max.u64 	%rd145, %rd36, %rd144;
	setp.lt.u64 	%p14, %rd145, %rd143;
	setp.ge.u64 	%p123, %rd145, %rd143;
	shl.b64 	%rd146, %rd144, 3;
	add.s64 	%rd39, %rd35, %rd146;
	@%p123 bra 	$L__BB2_90;
	ld.u64 	%rd274, [%rd39];
	mov.b64 	%rd147, 0;
	st.u64 	[%rd39], %rd147;
$L__BB2_90:
	bar.sync 	0;
	not.pred 	%p124, %p14;
	@%p124 bra 	$L__BB2_94;
	and.b64  	%rd148, %rd37, 1;
	setp.eq.b64 	%p125, %rd148, 1;
	@%p125 bra 	$L__BB2_93;
	shr.u64 	%rd153, %rd37, 1;
	add.s64 	%rd154, %rd153, %rd30;
	shl.b64 	%rd155, %rd154, 3;
	add.s64 	%rd156, %rd34, %rd155;
	st.u64 	[%rd156], %rd274;
	bra.uni 	$L__BB2_94;
$L__BB2_93:
	shr.u64 	%rd149, %rd37, 1;
	add.s64 	%rd150, %rd149, %rd30;
	shl.b64 	%rd151, %rd150, 3;
	add.s64 	%rd152, %rd35, %rd151;
	st.u64 	[%rd152], %rd274;
$L__BB2_94:
	add.s64 	%rd157, %rd144, 8;
	max.u64 	%rd158, %rd36, %rd157;
	setp.lt.u64 	%p15, %rd158, %rd143;
	setp.ge.u64 	%p126, %rd158, %rd143;
	@%p126 bra 	$L__BB2_96;
	ld.u64 	%rd274, [%rd39+64];
	mov.b64 	%rd159, 0;
	st.u64 	[%rd39+64], %rd159;
$L__BB2_96:
	bar.sync 	0;
	not.pred 	%p127, %p15;
	@%p127 bra 	$L__BB2_100;
	and.b64  	%rd160, %rd37, 1;
	setp.eq.b64 	%p128, %rd160, 1;
	not.pred 	%p129, %p128;
	@%p129 bra 	$L__BB2_99;
	add.s64 	%rd161, %rd37, 8;
	shr.u64 	%rd162, %rd161, 1;
	add.s64 	%rd163, %rd162, %rd30;
	shl.b64 	%rd164, %rd163, 3;
	add.s64 	%rd165, %rd35, %rd164;
	st.u64 	[%rd165], %rd274;
	bra.uni 	$L__BB2_100;
$L__BB2_99:
	add.s64 	%rd166, %rd37, 8;
	shr.u64 	%rd167, %rd166, 1;
	add.s64 	%rd168, %rd167, %rd30;
	shl.b64 	%rd169, %rd168, 3;
	add.s64 	%rd170, %rd34, %rd169;
	st.u64 	[%rd170], %rd274;
$L__BB2_100:
	add.s64 	%rd171, %rd144, 16;
	max.u64 	%rd172, %rd36, %rd171;
	setp.lt.u64 	%p16, %rd172, %rd143;
	setp.ge.u64 	%p130, %rd172, %rd143;
	@%p130 bra 	$L__BB2_102;
	ld.u64 	%rd274, [%rd39+128];
	mov.b64 	%rd173, 0;
	st.u64 	[%rd39+128], %rd173;
$L__BB2_102:
	bar.sync 	0;
	not.pred 	%p131, %p16;
	@%p131 bra 	$L__BB2_106;
	and.b64  	%rd174, %rd37, 1;
	setp.eq.b64 	%p132, %rd174, 1;
	not.pred 	%p133, %p132;
	@%p133 bra 	$L__BB2_105;
	add.s64 	%rd175, %rd37, 16;
	shr.u64 	%rd176, %rd175, 1;
	add.s64 	%rd177, %rd176, %rd30;
	shl.b64 	%rd178, %rd177, 3;
	add.s64 	%rd179, %rd35, %rd178;
	st.u64 	[%rd179], %rd274;
	bra.uni 	$L__BB2_106;
$L__BB2_105:
	add.s64 	%rd180, %rd37, 16;
	shr.u64 	%rd181, %rd180, 1;
	add.s64 	%rd182, %rd181, %rd30;
	shl.b64 	%rd183, %rd182, 3;
	add.s64 	%rd184, %rd34, %rd183;
	st.u64 	[%rd184], %rd274;
$L__BB2_106:
	add.s64 	%rd185, %rd144, 24;
	max.u64 	%rd186, %rd36, %rd185;
	setp.lt.u64 	%p17, %rd186, %rd143;
	setp.ge.u64 	%p134, %rd186, %rd143;
	@%p134 bra 	$L__BB2_108;
	ld.u64 	%rd274, [%rd39+192];
	mov.b64 	%rd187, 0;
	st.u64 	[%rd39+192], %rd187;
$L__BB2_108:
	bar.sync 	0;
	not.pred 	%p135, %p17;
	@%p135 bra 	$L__BB2_112;
	and.b64  	%rd188, %rd37, 1;
	setp.eq.b64 	%p136, %rd188, 1;
	not.pred 	%p137, %p136;
	@%p137 bra 	$L__BB2_111;
	add.s64 	%rd189, %rd37, 24;
	shr.u64 	%rd190, %rd189, 1;
	add.s64 	%rd191, %rd190, %rd30;
	shl.b64 	%rd192, %rd191, 3;
	add.s64 	%rd193, %rd35, %rd192;
	st.u64 	[%rd193], %rd274;
	bra.uni 	$L__BB2_112;
$L__BB2_111:
	add.s64 	%rd194, %rd37, 24;
	shr.u64 	%rd195, %rd194, 1;
	add.s64 	%rd196, %rd195, %rd30;
	shl.b64 	%rd197, %rd196, 3;
	add.s64 	%rd198, %rd34, %rd197;
	st.u64 	[%rd198], %rd274;
$L__BB2_112:
	add.s64 	%rd199, %rd144, 32;
	max.u64 	%rd200, %rd36, %rd199;
	setp.lt.u64 	%p18, %rd200, %rd143;
	setp.ge.u64 	%p138, %rd200, %rd143;
	@%p138 bra 	$L__BB2_114;
	ld.u64 	%rd274, [%rd39+256];
	mov.b64 	%rd201, 0;
	st.u64 	[%rd39+256], %rd201;
$L__BB2_114:
	bar.sync 	0;
	not.pred 	%p139, %p18;
	@%p139 bra 	$L__BB2_118;
	and.b64  	%rd202, %rd37, 1;
	setp.eq.b64 	%p140, %rd202, 1;
	not.pred 	%p141, %p140;
	@%p141 bra 	$L__BB2_117;
	add.s64 	%rd203, %rd37, 32;
	shr.u64 	%rd204, %rd203, 1;
	add.s64 	%rd205, %rd204, %rd30;
	shl.b64 	%rd206, %rd205, 3;
	add.s64 	%rd207, %rd35, %rd206;
	st.u64 	[%rd207], %rd274;
	bra.uni 	$L__BB2_118;
$L__BB2_117:
	add.s64 	%rd208, %rd37, 32;
	shr.u64 	%rd209, %rd208, 1;
	add.s64 	%rd210, %rd209, %rd30;
	shl.b64 	%rd211, %rd210, 3;
	add.s64 	%rd212, %rd34, %rd211;
	st.u64 	[%rd212], %rd274;
$L__BB2_118:
	add.s64 	%rd213, %rd144, 40;
	max.u64 	%rd214, %rd36, %rd213;
	setp.lt.u64 	%p19, %rd214, %rd143;
	setp.ge.u64 	%p142, %rd214, %rd143;
	@%p142 bra 	$L__BB2_120;
	ld.u64 	%rd274, [%rd39+320];
	mov.b64 	%rd215, 0;
	st.u64 	[%rd39+320], %rd215;
$L__BB2_120:
	bar.sync 	0;
	not.pred 	%p143, %p19;
	@%p143 bra 	$L__BB2_124;
	and.b64  	%rd216, %rd37, 1;
	setp.eq.b64 	%p144, %rd216, 1;
	not.pred 	%p145, %p144;
	@%p145 bra 	$L__BB2_123;
	add.s64 	%rd217, %rd37, 40;
	shr.u64 	%rd218, %rd217, 1;
	add.s64 	%rd219, %rd218, %rd30;
	shl.b64 	%rd220, %rd219, 3;
	add.s64 	%rd221, %rd35, %rd220;
	st.u64 	[%rd221], %rd274;
	bra.uni 	$L__BB2_124;
$L__BB2_123:
	add.s64 	%rd222, %rd37, 40;
	shr.u64 	%rd223, %rd222, 1;
	add.s64 	%rd224, %rd223, %rd30;
	shl.b64 	%rd225, %rd224, 3;
	add.s64 	%rd226, %rd34, %rd225;
	st.u64 	[%rd226], %rd274;
$L__BB2_124:
	add.s64 	%rd227, %rd144, 48;
	max.u64 	%rd228, %rd36, %rd227;
	setp.lt.u64 	%p20, %rd228, %rd143;
	setp.ge.u64 	%p146, %rd228, %rd143;
	@%p146 bra 	$L__BB2_126;
	ld.u64 	%rd274, [%rd39+384];
	mov.b64 	%rd229, 0;
	st.u64 	[%rd39+384], %rd229;
$L__BB2_126:
	bar.sync 	0;
	not.pred 	%p147, %p20;
	@%p147 bra 	$L__BB2_130;
	and.b64  	%rd230, %rd37, 1;
	setp.eq.b64 	%p148, %rd230, 1;
	not.pred 	%p149, %p148;
	@%p149 bra 	$L__BB2_129;
	add.s64 	%rd231, %rd37, 48;
	shr.u64 	%rd232, %rd231, 1;
	add.s64 	%rd233, %rd232, %rd30;
	shl.b64 	%rd234, %rd233, 3;
	add.s64 	%rd235, %rd35, %rd234;
	st.u64 	[%rd235], %rd274;
	bra.uni 	$L__BB2_130;
$L__BB2_129:
	add.s64 	%rd236, %rd37, 48;
	shr.u64 	%rd237, %rd236, 1;
	add.s64 	%rd238, %rd237, %rd30;
	shl.b64 	%rd239, %rd238, 3;
	add.s64 	%rd240, %rd34, %rd239;
	st.u64 	[%rd240], %rd274;
$L__BB2_130:
	add.s64 	%rd241, %rd144, 56;
	max.u64 	%rd242, %rd36, %rd241;
	setp.lt.u64 	%p21, %rd242, %rd143;
	setp.ge.u64 	%p150, %rd242, %rd143;
	@%p150 bra 	$L__BB2_132;
	ld.u64 	%rd274, [%rd39+448];
	mov.b64 	%rd243, 0;
	st.u64 	[%rd39+448], %rd243;
$L__BB2_132:
	bar.sync 	0;
	not.pred 	%p151, %p21;
	@%p151 bra 	$L__BB2_136;
	and.b64  	%rd244, %rd37, 1;
	setp.eq.b64 	%p152, %rd244, 1;
	not.pred 	%p153, %p152;
	@%p153 bra 	$L__BB2_135;
	add.s64 	%rd245, %rd37, 56;
	shr.u64 	%rd246, %rd245, 1;
	add.s64 	%rd247, %rd246, %rd30;
	shl.b64 	%rd248, %rd247, 3;
	add.s64 	%rd249, %rd35, %rd248;
	st.u64 	[%rd249], %rd274;
	bra.uni 	$L__BB2_136;
$L__BB2_135:
	add.s64 	%rd250, %rd37, 56;
	shr.u64 	%rd251, %rd250, 1;
	add.s64 	%rd252, %rd251, %rd30;
	shl.b64 	%rd253, %rd252, 3;
	add.s64 	%rd254, %rd34, %rd253;
	st.u64 	[%rd254], %rd274;
$L__BB2_136:
	cvt.u32.u64 	%r170, %rd37;
	setp.ge.u64 	%p154, %rd36, %rd143;
	bar.sync 	0;
	setp.ne.s32 	%p155, %r170, 0;
	or.pred  	%p156, %p154, %p155;
	@%p156 bra 	$L__BB2_138;
	ld.u64 	%rd256, [%rd31];
	ld.u64 	%rd257, [%rd33];
	add.s64 	%rd258, %rd257, %rd256;
	shr.u64 	%rd259, %rd258, 1;
	and.b64  	%rd260, %rd258, 1;
	add.s64 	%rd261, %rd259, %rd260;
	st.u64 	[%rd31], %rd261;
	st.u64 	[%rd33], %rd259;
$L__BB2_138:
	bar.sync 	0;
	ld.local.u32 	%r42, [%rd2+20];
	setp.eq.s32 	%p157, %r42, 0;
	setp.ne.s32 	%p158, %r41, 0;
	or.pred  	%p159, %p157, %p158;
	@%p159 bra 	$L__BB2_140;
	atom.global.add.u32 	%r171, [%rd1+32], %r42;
$L__BB2_140:
	ret;
$L__BB2_141:
	ld.global.u64 	%rd111, [%rd1+16];
	shl.b32 	%r119, %r181, 3;
	cvt.u64.u32 	%rd112, %r119;
	and.b64  	%rd113, %rd112, 2147483640;
	add.s64 	%rd269, %rd111, %rd113;
	bra.uni 	$L__BB2_51;

}
	// .globl	_Z13global_expandP3NetP4Book
.visible .entry _Z13global_expandP3NetP4Book(
	.param .u64 .ptr .align 1 _Z13global_expandP3NetP4Book_param_0,
	.param .u64 .ptr .align 1 _Z13global_expandP3NetP4Book_param_1
)
{
	.local .align 8 .b8 	__local_depot3[56];
	.reg .b64 	%SP;
	.reg .b64 	%SPL;
	.reg .pred 	%p<27>;
	.reg .b16 	%rs<28>;
	.reg .b32 	%r<79>;
	.reg .b64 	%rd<88>;

	mov.u64 	%SPL, __local_depot3;
	cvta.local.u64 	%SP, %SPL;
	ld.param.u64 	%rd20, [_Z13global_expandP3NetP4Book_param_0];
	ld.param.u64 	%rd21, [_Z13global_expandP3NetP4Book_param_1];
	cvta.to.global.u64 	%rd1, %rd20;
	add.u64 	%rd23, %SP, 0;
	add.u64 	%rd24, %SPL, 0;
	mov.u32 	%r24, %ctaid.x;
	mov.u32 	%r25, %ntid.x;
	mov.u32 	%r70, %tid.x;
	mad.lo.s32 	%r26, %r24, %r25, %r70;
	shr.u32 	%r27, %r26, 2;
	// begin inline asm
	mov.u64 	%rd22, %clock64;
	// end inline asm
	cvt.u32.u64 	%r28, %rd22;
	mad.lo.s32 	%r29, %r26, 214013, 214013;
	mad.lo.s32 	%r30, %r29, %r28, 2531011;
	and.b32  	%r31, %r70, 3;
	and.b32  	%r32, %r70, 1;
	mov.u32 	%r33, _ZZ11init_workerP3NetbE4LOCS;
	cvt.u64.u32 	%rd25, %r33;
	cvta.shared.u64 	%rd26, %rd25;
	shl.b32 	%r34, %r70, 4;
	cvt.u64.u32 	%rd27, %r34;
	and.b64  	%rd28, %rd27, 16320;
	add.s64 	%rd29, %rd26, %rd28;
	shr.u32 	%r35, %r70, 2;
	mul.wide.u32 	%rd30, %r35, 8;
	mov.u32 	%r36, _ZZ11init_workerP3NetbE4RPOP;
	cvt.u64.u32 	%rd31, %r36;
	cvta.shared.u64 	%rd32, %rd31;
	add.s64 	%rd33, %rd32, %rd30;
	ld.global.u64 	%rd34, [%rd1+8];
	shl.b32 	%r37, %r27, 6;
	mul.wide.u32 	%rd35, %r37, 8;
	add.s64 	%rd36, %rd34, %rd35;
	add.s64 	%rd37, %rd36, 8;
	st.local.v2.u32 	[%rd24], {%r70, %r27};
	st.local.v2.u32 	[%rd24+8], {%r31, %r32};
	mov.b32 	%r68, 0;
	st.local.v2.u32 	[%rd24+16], {%r30, %r68};
	st.local.u64 	[%rd24+24], %rd29;
	st.local.u64 	[%rd24+32], %rd36;
	st.local.u64 	[%rd24+40], %rd37;
	st.local.u64 	[%rd24+48], %rd33;
	mov.b32 	%r73, 805306368;
$L__BB3_1:
	shr.u32 	%r38, %r73, 28;
	cvt.u16.u32 	%rs1, %r38;
	cvt.u32.u16 	%r39, %rs1;
	mov.b16 	%rs2, 1;
	shl.b16 	%rs3, %rs2, %r39;
	and.b16  	%rs4, %rs3, 72;
	setp.ne.s16 	%p1, %rs4, 0;
	mov.u64 	%rd82, %rd20;
	@%p1 bra 	$L__BB3_5;
	mov.b16 	%rs5, 1;
	shl.b16 	%rs6, %rs5, %r39;
	and.b16  	%rs7, %rs6, 144;
	setp.ne.s16 	%p2, %rs7, 0;
	@%p2 bra 	$L__BB3_3;
	bra.uni 	$L__BB3_4;
$L__BB3_3:
	ld.global.u64 	%rd42, [%rd1+16];
	shl.b32 	%r42, %r73, 3;
	cvt.u64.u32 	%rd43, %r42;
	and.b64  	%rd44, %rd43, 2147483640;
	add.s64 	%rd82, %rd42, %rd44;
	bra.uni 	$L__BB3_5;
$L__BB3_4:
	ld.global.u64 	%rd38, [%rd1+16];
	shl.b32 	%r41, %r73, 3;
	cvt.u64.u32 	%rd39, %r41;
	and.b64  	%rd40, %rd39, 2147483640;
	add.s64 	%rd41, %rd38, %rd40;
	add.s64 	%rd82, %rd41, 4;
$L__BB3_5:
	ld.u32 	%r71, [%rd82];
	setp.lt.u32 	%p3, %r71, 1610612736;
	@%p3 bra 	$L__BB3_13;
	mov.u32 	%r72, %r73;
$L__BB3_7:
	mov.u32 	%r73, %r72;
	mov.u32 	%r72, %r71;
	setp.gt.u32 	%p4, %r72, -1879048193;
	@%p4 bra 	$L__BB3_13;
	shr.u32 	%r43, %r72, 28;
	cvt.u16.u32 	%rs8, %r43;
	setp.eq.s16 	%p5, %rs8, 6;
	mov.u64 	%rd83, %rd20;
	@%p5 bra 	$L__BB3_12;
	setp.eq.s16 	%p6, %rs8, 8;
	@%p6 bra 	$L__BB3_11;
	ld.global.u64 	%rd45, [%rd1+16];
	shl.b32 	%r44, %r72, 3;
	cvt.u64.u32 	%rd46, %r44;
	and.b64  	%rd47, %rd46, 2147483640;
	add.s64 	%rd83, %rd45, %rd47;
	bra.uni 	$L__BB3_12;
$L__BB3_11:
	ld.global.u64 	%rd48, [%rd1+16];
	shl.b32 	%r45, %r72, 3;
	cvt.u64.u32 	%rd49, %r45;
	and.b64  	%rd50, %rd49, 2147483640;
	add.s64 	%rd51, %rd48, %rd50;
	add.s64 	%rd83, %rd51, 4;
$L__BB3_12:
	ld.u32 	%r71, [%rd83];
	setp.gt.u32 	%p7, %r71, 1610612735;
	mov.u32 	%r73, %r72;
	@%p7 bra 	$L__BB3_7;
$L__BB3_13:
	shr.u32 	%r46, %r73, 28;
	cvt.u16.u32 	%rs9, %r46;
	setp.gt.s16 	%p8, %rs9, 5;
	@%p8 bra 	$L__BB3_17;
	setp.eq.s16 	%p11, %rs9, 3;
	mov.u64 	%rd84, %rd20;
	@%p11 bra 	$L__BB3_20;
	setp.eq.s16 	%p12, %rs9, 4;
	@%p12 bra 	$L__BB3_19;
$L__BB3_16:
	ld.global.u64 	%rd55, [%rd1+16];
	shl.b32 	%r48, %r73, 3;
	cvt.u64.u32 	%rd56, %r48;
	and.b64  	%rd57, %rd56, 2147483640;
	add.s64 	%rd58, %rd55, %rd57;
	add.s64 	%rd84, %rd58, 4;
	bra.uni 	$L__BB3_20;
$L__BB3_17:
	setp.eq.s16 	%p9, %rs9, 6;
	mov.u64 	%rd84, %rd20;
	@%p9 bra 	$L__BB3_20;
	setp.ne.s16 	%p10, %rs9, 7;
	@%p10 bra 	$L__BB3_16;
$L__BB3_19:
	ld.global.u64 	%rd52, [%rd1+16];
	shl.b32 	%r47, %r73, 3;
	cvt.u64.u32 	%rd53, %r47;
	and.b64  	%rd54, %rd53, 2147483640;
	add.s64 	%rd84, %rd52, %rd54;
$L__BB3_20:
	ld.u32 	%r10, [%rd84];
	add.s32 	%r49, %r10, 268435456;
	setp.lt.u32 	%p13, %r49, -1342177280;
	@%p13 bra 	$L__BB3_22;
	and.b32  	%r50, %r10, 268435455;
	shl.b32 	%r51, %r70, 28;
	and.b32  	%r52, %r51, 268435456;
	or.b32  	%r53, %r50, %r52;
	xor.b32  	%r73, %r53, 1342177280;
	shr.u32 	%r70, %r70, 1;
$L__BB3_22:
	add.s32 	%r68, %r68, 1;
	setp.ne.s32 	%p14, %r68, 8;
	@%p14 bra 	$L__BB3_1;
	bar.sync 	0;
	shr.u32 	%r54, %r73, 28;
	cvt.u16.u32 	%rs10, %r54;
	cvt.u32.u16 	%r55, %rs10;
	mov.b16 	%rs11, 1;
	shl.b16 	%rs12, %rs11, %r55;
	and.b16  	%rs13, %rs12, 72;
	setp.ne.s16 	%p15, %rs13, 0;
	mov.u64 	%rd85, %rd20;
	@%p15 bra 	$L__BB3_27;
	mov.b16 	%rs14, 1;
	shl.b16 	%rs15, %rs14, %r55;
	and.b16  	%rs16, %rs15, 144;
	setp.ne.s16 	%p16, %rs16, 0;
	@%p16 bra 	$L__BB3_25;
	bra.uni 	$L__BB3_26;
$L__BB3_25:
	ld.global.u64 	%rd63, [%rd1+16];
	shl.b32 	%r58, %r73, 3;
	cvt.u64.u32 	%rd64, %r58;
	and.b64  	%rd65, %rd64, 2147483640;
	add.s64 	%rd85, %rd63, %rd65;
	bra.uni 	$L__BB3_27;
$L__BB3_26:
	ld.global.u64 	%rd59, [%rd1+16];
	shl.b32 	%r57, %r73, 3;
	cvt.u64.u32 	%rd60, %r57;
	and.b64  	%rd61, %rd60, 2147483640;
	add.s64 	%rd62, %rd59, %rd61;
	add.s64 	%rd85, %rd62, 4;
$L__BB3_27:
	ld.u32 	%r76, [%rd85];
	setp.lt.u32 	%p17, %r76, 1610612736;
	@%p17 bra 	$L__BB3_35;
	mov.u32 	%r77, %r73;
$L__BB3_29:
	mov.u32 	%r73, %r77;
	mov.u32 	%r77, %r76;
	setp.gt.u32 	%p18, %r77, -1879048193;
	@%p18 bra 	$L__BB3_35;
	shr.u32 	%r59, %r77, 28;
	cvt.u16.u32 	%rs17, %r59;
	setp.eq.s16 	%p19, %rs17, 6;
	mov.u64 	%rd86, %rd20;
	@%p19 bra 	$L__BB3_34;
	setp.eq.s16 	%p20, %rs17, 8;
	@%p20 bra 	$L__BB3_33;
	ld.global.u64 	%rd66, [%rd1+16];
	shl.b32 	%r60, %r77, 3;
	cvt.u64.u32 	%rd67, %r60;
	and.b64  	%rd68, %rd67, 2147483640;
	add.s64 	%rd86, %rd66, %rd68;
	bra.uni 	$L__BB3_34;
$L__BB3_33:
	ld.global.u64 	%rd69, [%rd1+16];
	shl.b32 	%r61, %r77, 3;
	cvt.u64.u32 	%rd70, %r61;
	and.b64  	%rd71, %rd70, 2147483640;
	add.s64 	%rd72, %rd69, %rd71;
	add.s64 	%rd86, %rd72, 4;
$L__BB3_34:
	ld.u32 	%r76, [%rd86];
	setp.gt.u32 	%p21, %r76, 1610612735;
	mov.u32 	%r73, %r77;
	@%p21 bra 	$L__BB3_29;
$L__BB3_35:
	shr.u32 	%r62, %r73, 28;
	cvt.u16.u32 	%rs18, %r62;
	setp.gt.u16 	%p22, %rs18, 8;
	@%p22 bra 	$L__BB3_40;
	cvt.u32.u16 	%r63, %rs18;
	mov.b16 	%rs19, 1;
	shl.b16 	%rs20, %rs19, %r63;
	and.b16  	%rs21, %rs20, 72;
	setp.ne.s16 	%p23, %rs21, 0;
	mov.u64 	%rd87, %rd20;
	@%p23 bra 	$L__BB3_41;
	mov.b16 	%rs22, 1;
	shl.b16 	%rs23, %rs22, %r63;
	and.b16  	%rs24, %rs23, 144;
	setp.ne.s16 	%p24, %rs24, 0;
	@%p24 bra 	$L__BB3_44;
	mov.b16 	%rs25, 1;
	shl.b16 	%rs26, %rs25, %r63;
	and.b16  	%rs27, %rs26, 288;
	setp.ne.s16 	%p25, %rs27, 0;
	@%p25 bra 	$L__BB3_39;
	bra.uni 	$L__BB3_40;
$L__BB3_39:
	ld.global.u64 	%rd73, [%rd1+16];
	shl.b32 	%r66, %r73, 3;
	cvt.u64.u32 	%rd74, %r66;
	and.b64  	%rd75, %rd74, 2147483640;
	add.s64 	%rd76, %rd73, %rd75;
	add.s64 	%rd87, %rd76, 4;
	bra.uni 	$L__BB3_41;
$L__BB3_40:
	mov.b64 	%rd87, 0;
$L__BB3_41:
	atom.exch.b32 	%r21, [%rd87], -1;
	bar.sync 	0;
	setp.eq.s32 	%p26, %r21, -1;
	@%p26 bra 	$L__BB3_43;
	st.u32 	[%rd87], %r21;
	{ // callseq 7, 0
	.param .b64 param0;
	st.param.b64 	[param0], %rd23;
	.param .b64 param1;
	st.param.b64 	[param1], %rd20;
	.param .b64 param2;
	st.param.b64 	[param2], %rd21;
	.param .b32 param3;
	st.param.b32 	[param3], %r73;
	call.uni 
	_Z6expandP6WorkerP3NetP4Bookj, 
	(
	param0, 
	param1, 
	param2, 
	param3
	);
	} // callseq 7
$L__BB3_43:
	ret;
$L__BB3_44:
	ld.global.u64 	%rd77, [%rd1+16];
	shl.b32 	%r67, %r73, 3;
	cvt.u64.u32 	%rd78, %r67;
	and.b64  	%rd79, %rd78, 2147483640;
	add.s64 	%rd87, %rd77, %rd79;
	bra.uni 	$L__BB3_41;

}


// ===== COMPILED SASS (sm_100) =====

	.target	sm_100

	.elftype	@"ET_EXEC"


//--------------------- .note.nv.tkinfo           --------------------------
	.section	.note.nv.tkinfo,"",@"SHT_NOTE"
	.sectionflags	@"SHF_NOTE_NV_TKINFO"
	.tkinfo
        /*0018*/ 	.word	0x00000002
        /*0030*/ 	.string	""
        /*0030*/ 	.string	"ptxas"
        /*0030*/ 	.string	"Cuda compilation tools, release 13.0, V13.0.88"
        /*0030*/ 	.string	"Build cuda_13.0.r13.0/compiler.36424714_0"
        /*0030*/ 	.string	"-arch sm_100 -m 64 "



//--------------------- .note.nv.cuinfo           --------------------------
	.section	.note.nv.cuinfo,"",@"SHT_NOTE"
	.sectionflags	@"SHF_NOTE_NV_CUINFO"
        /*0018*/ 	.short	0x0002
        /*001a*/ 	.short	0x0064
        /*001c*/ 	.short	0x0082
	.zero		2


//--------------------- .nv.info                  --------------------------
	.section	.nv.info,"",@"SHT_CUDA_INFO"
	.align	4


	//----- nvinfo : EIATTR_REGCOUNT
	.align		4
        /*0000*/ 	.byte	0x04, 0x2f
        /*0002*/ 	.short	(.L_3 - .L_2)
	.align		4
.L_2:
        /*0004*/ 	.word	index@(_Z14global_rewriteP3NetP4Bookjb)
        /*0008*/ 	.word	0x00000030


	//----- nvinfo : EIATTR_FRAME_SIZE
	.align		4
.L_3:
        /*000c*/ 	.byte	0x04, 0x11
        /*000e*/ 	.short	(.L_5 - .L_4)
	.align		4
.L_4:
        /*0010*/ 	.word	index@($_Z14global_rewriteP3NetP4Bookjb$_Z9put_redexP6WorkerP3NetP4BookjjPj)
        /*0014*/ 	.word	0x00000048


	//----- nvinfo : EIATTR_FRAME_SIZE
	.align		4
.L_5:
        /*0018*/ 	.byte	0x04, 0x11
        /*001a*/ 	.short	(.L_7 - .L_6)
	.align		4
.L_6:
        /*001c*/ 	.word	index@(_Z14global_rewriteP3NetP4Bookjb)
        /*0020*/ 	.word	0x00000048


	//----- nvinfo : EIATTR_REGCOUNT
	.align		4
.L_7:
        /*0024*/ 	.byte	0x04, 0x2f
        /*0026*/ 	.short	(.L_9 - .L_8)
	.align		4
.L_8:
        /*0028*/ 	.word	index@(_Z13global_expandP3NetP4Book)
        /*002c*/ 	.word	0x00000030


	//----- nvinfo : EIATTR_FRAME_SIZE
	.align		4
.L_9:
        /*0030*/ 	.byte	0x04, 0x11
        /*0032*/ 	.short	(.L_11 - .L_10)
	.align		4
.L_10:
        /*0034*/ 	.word	index@($_Z13global_expandP3NetP4Book$_Z9put_redexP6WorkerP3NetP4BookjjPj)
        /*0038*/ 	.word	0x00000038


	//----- nvinfo : EIATTR_FRAME_SIZE
	.align		4
.L_11:
        /*003c*/ 	.byte	0x04, 0x11
        /*003e*/ 	.short	(.L_13 - .L_12)
	.align		4
.L_12:
        /*0040*/ 	.word	index@($_Z13global_expandP3NetP4Book$_Z6expandP6WorkerP3NetP4Bookj)
        /*0044*/ 	.word	0x00000038


	//----- nvinfo : EIATTR_FRAME_SIZE
	.align		4
.L_13:
        /*0048*/ 	.byte	0x04, 0x11
        /*004a*/ 	.short	(.L_15 - .L_14)
	.align		4
.L_14:
        /*004c*/ 	.word	index@(_Z13global_expandP3NetP4Book)
        /*0050*/ 	.word	0x00000038


	//----- nvinfo : EIATTR_MIN_STACK_SIZE
	.align		4
.L_15:
        /*0054*/ 	.byte	0x04, 0x12
        /*0056*/ 	.short	(.L_17 - .L_16)
	.align		4
.L_16:
        /*0058*/ 	.word	index@(_Z13global_expandP3NetP4Book)
        /*005c*/ 	.word	0x00000038


	//----- nvinfo : EIATTR_MIN_STACK_SIZE
	.align		4
.L_17:
        /*0060*/ 	.byte	0x04, 0x12
        /*0062*/ 	.short	(.L_19 - .L_18)
	.align		4
.L_18:
        /*0064*/ 	.word	index@(_Z14global_rewriteP3NetP4Bookjb)
        /*0068*/ 	.word	0x00000048
.L_19:


//--------------------- .nv.compat                --------------------------
	.section	.nv.compat,"",@"SHT_CUDA_COMPAT_INFO"
	.align	4
        /*0000*/ 	.byte	0x02, 0x09, 0x00, 0x00, 0x02, 0x02, 0x01, 0x00, 0x02, 0x05, 0x05, 0x00, 0x03, 0x07, 0x01, 0x01
        /*0010*/ 	.byte	0x02, 0x03, 0x00, 0x00, 0x02, 0x06, 0x01, 0x00, 0x04, 0x0b, 0x08, 0x00, 0x09, 0x00, 0x00, 0x00
        /*0020*/ 	.byte	0x00, 0x00, 0x00, 0x00


//--------------------- .nv.info._Z13global_expandP3NetP4Book --------------------------
	.section	.nv.info._Z13global_expandP3NetP4Book,"",@"SHT_CUDA_INFO"
	.sectionflags	@""
	.align	4


	//----- nvinfo : EIATTR_CUDA_API_VERSION
	.align		4
        /*0000*/ 	.byte	0x04, 0x37
        /*0002*/ 	.short	(.L_21 - .L_20)
.L_20:
        /*0004*/ 	.word	0x00000082


	//----- nvinfo : EIATTR_KPARAM_INFO
	.align		4
.L_21:
        /*0008*/ 	.byte	0x04, 0x17
        /*000a*/ 	.short	(.L_23 - .L_22)
.L_22:
        /*000c*/ 	.word	0x00000000
        /*0010*/ 	.short	0x0001
        /*0012*/ 	.short	0x0008
        /*0014*/ 	.byte	0x00, 0xf5, 0x21, 0x00


	//----- nvinfo : EIATTR_KPARAM_INFO
	.align		4
.L_23:
        /*0018*/ 	.byte	0x04, 0x17
        /*001a*/ 	.short	(.L_25 - .L_24)
.L_24:
        /*001c*/ 	.word	0x00000000
        /*0020*/ 	.short	0x0000
        /*0022*/ 	.short	0x0000
        /*0024*/ 	.byte	0x00, 0xf5, 0x21, 0x00


	//----- nvinfo : EIATTR_SPARSE_MMA_MASK
	.align		4
.L_25:
        /*0028*/ 	.byte	0x03, 0x50
        /*002a*/ 	.short	0x0000


	//----- nvinfo : EIATTR_MAXREG_COUNT
	.align		4
        /*002c*/ 	.byte	0x03, 0x1b
        /*002e*/ 	.short	0x00ff


	//----- nvinfo : EIATTR_NUM_BARRIERS
	.align		4
        /*0030*/ 	.byte	0x02, 0x4c
        /*0032*/ 	.byte	0x01
	.zero		1


	//----- nvinfo : EIATTR_EXTERNS
	.align		4
        /*0034*/ 	.byte	0x04, 0x0f
        /*0036*/ 	.short	(.L_27 - .L_26)


	//   ....[0]....
	.align		4
.L_26:
        /*0038*/ 	.word	index@(vprintf)


	//----- nvinfo : EIATTR_MERCURY_ISA_VERSION
	.align		4
.L_27:
        /*003c*/ 	.byte	0x03, 0x5f
        /*003e*/ 	.short	0x0101


	//----- nvinfo : EIATTR_VRC_CTA_INIT_COUNT
	.align		4
        /*0040*/ 	.byte	0x02, 0x4a
	.zero		1
	.zero		1


	//----- nvinfo : EIATTR_SYSCALL_OFFSETS
	.align		4
        /*0044*/ 	.byte	0x04, 0x46
        /*0046*/ 	.short	(.L_29 - .L_28)


	//   ....[0]....
.L_28:
        /*0048*/ 	.word	0x00004e40


	//----- nvinfo : EIATTR_EXIT_INSTR_OFFSETS
	.align		4
.L_29:
        /*004c*/ 	.byte	0x04, 0x1c
        /*004e*/ 	.short	(.L_31 - .L_30)


	//   ....[0]....
.L_30:
        /*0050*/ 	.word	0x00000fe0


	//   ....[1]....
        /*0054*/ 	.word	0x00001090


	//----- nvinfo : EIATTR_CRS_STACK_SIZE
	.align		4
.L_31:
        /*0058*/ 	.byte	0x04, 0x1e
        /*005a*/ 	.short	(.L_33 - .L_32)
.L_32:
        /*005c*/ 	.word	0x00000000


	//----- nvinfo : EIATTR_CBANK_PARAM_SIZE
	.align		4
.L_33:
        /*0060*/ 	.byte	0x03, 0x19
        /*0062*/ 	.short	0x0010


	//----- nvinfo : EIATTR_PARAM_CBANK
	.align		4
        /*0064*/ 	.byte	0x04, 0x0a
        /*0066*/ 	.short	(.L_35 - .L_34)
	.align		4
.L_34:
        /*0068*/ 	.word	index@(.nv.constant0._Z13global_expandP3NetP4Book)
        /*006c*/ 	.short	0x0380
        /*006e*/ 	.short	0x0010


	//----- nvinfo : EIATTR_SW_WAR
	.align		4
.L_35:
        /*0070*/ 	.byte	0x04, 0x36
        /*0072*/ 	.short	(.L_37 - .L_36)
.L_36:
        /*0074*/ 	.word	0x00000008
.L_37:


//--------------------- .nv.info._Z14global_rewriteP3NetP4Bookjb --------------------------
	.section	.nv.info._Z14global_rewriteP3NetP4Bookjb,"",@"SHT_CUDA_INFO"
	.sectionflags	@""
	.align	4


	//----- nvinfo : EIATTR_CUDA_API_VERSION
	.align		4
        /*0000*/ 	.byte	0x04, 0x37
        /*0002*/ 	.short	(.L_39 - .L_38)
.L_38:
        /*0004*/ 	.word	0x00000082


	//----- nvinfo : EIATTR_KPARAM_INFO
	.align		4
.L_39:
        /*0008*/ 	.byte	0x04, 0x17
        /*000a*/ 	.short	(.L_41 - .L_40)
.L_40:
        /*000c*/ 	.word	0x00000000
        /*0010*/ 	.short	0x0003
        /*0012*/ 	.short	0x0014
        /*0014*/ 	.byte	0x00, 0xf0, 0x05, 0x00


	//----- nvinfo : EIATTR_KPARAM_INFO
	.align		4
.L_41:
        /*0018*/ 	.byte	0x04, 0x17
        /*001a*/ 	.short	(.L_43 - .L_42)
.L_42:
        /*001c*/ 	.word	0x00000000
        /*0020*/ 	.short	0x0002
        /*0022*/ 	.short	0x0010
        /*0024*/ 	.byte	0x00, 0xf0, 0x11, 0x00


	//----- nvinfo : EIATTR_KPARAM_INFO
	.align		4
.L_43:
        /*0028*/ 	.byte	0x04, 0x17
        /*002a*/ 	.short	(.L_45 - .L_44)
.L_44:
        /*002c*/ 	.word	0x00000000
        /*0030*/ 	.short	0x0001
        /*0032*/ 	.short	0x0008
        /*0034*/ 	.byte	0x00, 0xf5, 0x21, 0x00


	//----- nvinfo : EIATTR_KPARAM_INFO
	.align		4
.L_45:
        /*0038*/ 	.byte	0x04, 0x17
        /*003a*/ 	.short	(.L_47 - .L_46)
.L_46:
        /*003c*/ 	.word	0x00000000
        /*0040*/ 	.short	0x0000
        /*0042*/ 	.short	0x0000
        /*0044*/ 	.byte	0x00, 0xf5, 0x21, 0x00


	//----- nvinfo : EIATTR_SPARSE_MMA_MASK
	.align		4
.L_47:
        /*0048*/ 	.byte	0x03, 0x50
        /*004a*/ 	.short	0x0000


	//----- nvinfo : EIATTR_MAXREG_COUNT
	.align		4
        /*004c*/ 	.byte	0x03, 0x1b
        /*004e*/ 	.short	0x00ff


	//----- nvinfo : EIATTR_NUM_BARRIERS
	.align		4
        /*0050*/ 	.byte	0x02, 0x4c
        /*0052*/ 	.byte	0x01
	.zero		1


	//----- nvinfo : EIATTR_EXTERNS
	.align		4
        /*0054*/ 	.byte	0x04, 0x0f
        /*0056*/ 	.short	(.L_49 - .L_48)


	//   ....[0]....
	.align		4
.L_48:
        /*0058*/ 	.word	index@(vprintf)


	//----- nvinfo : EIATTR_MERCURY_ISA_VERSION
	.align		4
.L_49:
        /*005c*/ 	.byte	0x03, 0x5f
        /*005e*/ 	.short	0x0101


	//----- nvinfo : EIATTR_INT_WARP_WIDE_INSTR_OFFSETS
	.align		4
        /*0060*/ 	.byte	0x04, 0x31
        /*0062*/ 	.short	(.L_51 - .L_50)


	//   ....[0]....
.L_50:
        /*0064*/ 	.word	0x00003c30


	//   ....[1]....
        /*0068*/ 	.word	0x00003c40


	//----- nvinfo : EIATTR_COOP_GROUP_MASK_REGIDS
	.align		4
.L_51:
        /*006c*/ 	.byte	0x04, 0x29
        /*006e*/ 	.short	(.L_53 - .L_52)


	//   ....[0]....
.L_52:
        /*0070*/ 	.word	0xffffffff


	//   ....[1]....
        /*0074*/ 	.word	0xffffffff


	//   ....[2]....
        /*0078*/ 	.word	0xffffffff


	//   ....[3]....
        /*007c*/ 	.word	0xffffffff


	//   ....[4]....
        /*0080*/ 	.word	0xffffffff


	//   ....[5]....
        /*0084*/ 	.word	0x0500000f


	//   ....[6]....
        /*0088*/ 	.word	0x0500000f


	//   ....[7]....
        /*008c*/ 	.word	0x0500000f


	//   ....[8]....
        /*0090*/ 	.word	0x0500000f


	//   ....[9]....
        /*0094*/ 	.word	0x0500000f


	//----- nvinfo : EIATTR_COOP_GROUP_INSTR_OFFSETS
	.align		4
.L_53:
        /*0098*/ 	.byte	0x04, 0x28
        /*009a*/ 	.short	(.L_55 - .L_54)


	//   ....[0]....
.L_54:
        /*009c*/ 	.word	0x00000580


	//   ....[1]....
        /*00a0*/ 	.word	0x000006d0


	//   ....[2]....
        /*00a4*/ 	.word	0x00000e20


	//   ....[3]....
        /*00a8*/ 	.word	0x000010b0


	//   ....[4]....
        /*00ac*/ 	.word	0x00002300


	//   ....[5]....
        /*00b0*/ 	.word	0x00003ce0


	//   ....[6]....
        /*00b4*/ 	.word	0x00003d40


	//   ....[7]....
        /*00b8*/ 	.word	0x00003db0


	//   ....[8]....
        /*00bc*/ 	.word	0x00003e20


	//   ....[9]....
        /*00c0*/ 	.word	0x00003e90


	//----- nvinfo : EIATTR_VRC_CTA_INIT_COUNT
	.align		4
.L_55:
        /*00c4*/ 	.byte	0x02, 0x4a
	.zero		1
	.zero		1


	//----- nvinfo : EIATTR_SYSCALL_OFFSETS
	.align		4
        /*00c8*/ 	.byte	0x04, 0x46
        /*00ca*/ 	.short	(.L_57 - .L_56)


	//   ....[0]....
.L_56:
        /*00cc*/ 	.word	0x00000690


	//   ....[1]....
        /*00d0*/ 	.word	0x00005cc0


	//----- nvinfo : EIATTR_EXIT_INSTR_OFFSETS
	.align		4
.L_57:
        /*00d4*/ 	.byte	0x04, 0x1c
        /*00d6*/ 	.short	(.L_59 - .L_58)


	//   ....[0]....
.L_58:
        /*00d8*/ 	.word	0x00003c10


	//   ....[1]....
        /*00dc*/ 	.word	0x00003cb0


	//----- nvinfo : EIATTR_CRS_STACK_SIZE
	.align		4
.L_59:
        /*00e0*/ 	.byte	0x04, 0x1e
        /*00e2*/ 	.short	(.L_61 - .L_60)
.L_60:
        /*00e4*/ 	.word	0x00000000


	//----- nvinfo : EIATTR_CBANK_PARAM_SIZE
	.align		4
.L_61:
        /*00e8*/ 	.byte	0x03, 0x19
        /*00ea*/ 	.short	0x0015


	//----- nvinfo : EIATTR_PARAM_CBANK
	.align		4
        /*00ec*/ 	.byte	0x04, 0x0a
        /*00ee*/ 	.short	(.L_63 - .L_62)
	.align		4
.L_62:
        /*00f0*/ 	.word	index@(.nv.constant0._Z14global_rewriteP3NetP4Bookjb)
        /*00f4*/ 	.short	0x0380
        /*00f6*/ 	.short	0x0015


	//----- nvinfo : EIATTR_SW_WAR
	.align		4
.L_63:
        /*00f8*/ 	.byte	0x04, 0x36
        /*00fa*/ 	.short	(.L_65 - .L_64)
.L_64:
        /*00fc*/ 	.word	0x00000008
.L_65:


//--------------------- .nv.callgraph             --------------------------
	.section	.nv.callgraph,"",@"SHT_CUDA_CALLGRAPH"
	.align	4
	.sectionentsize	8
	.align		4
        /*0000*/ 	.word	0x00000000
	.align		4
        /*0004*/ 	.word	0xffffffff
	.align		4
        /*0008*/ 	.word	index@(_Z13global_expandP3NetP4Book)
	.align		4
        /*000c*/ 	.word	index@(vprintf)
	.align		4
        /*0010*/ 	.word	index@(_Z14global_rewriteP3NetP4Bookjb)
	.align		4
        /*0014*/ 	.word	index@(vprintf)
	.align		4
        /*0018*/ 	.word	0x00000000
	.align		4
        /*001c*/ 	.word	0xfffffffe
	.align		4
        /*0020*/ 	.word	0x00000000
	.align		4
        /*0024*/ 	.word	0xfffffffd
	.align		4
        /*0028*/ 	.word	0x00000000
	.align		4
        /*002c*/ 	.word	0xfffffffc


//--------------------- .nv.constant4             --------------------------
	.section	.nv.constant4,"a",@progbits
	.align	8
	.align		8
.nv.constant4:
        /*0000*/ 	.dword	vprintf
	.align		8
        /*0008*/ 	.dword	$str$1
	.align		8
        /*0010*/ 	.dword	$str$2


//--------------------- .text._Z13global_expandP3NetP4Book --------------------------
	.section	.text._Z13global_expandP3NetP4Book,"ax",@progbits
	.align	128
        .global         _Z13global_expandP3NetP4Book
        .type           _Z13global_expandP3NetP4Book,@function
        .size           _Z13global_expandP3NetP4Book,(.L_x_328 - _Z13global_expandP3NetP4Book)
        .other          _Z13global_expandP3NetP4Book,@"STO_CUDA_ENTRY STV_DEFAULT"
_Z13global_expandP3NetP4Book:
.text._Z13global_expandP3NetP4Book:
[----:B------:R-:W0:Y:S01]  /*0000*/  LDC R1, c[0x0][0x37c] ;  /* 0x0000df00ff017b82 */ /* 0x000e220000000800 */
[----:B------:R-:W1:Y:S01]  /*0010*/  S2R R2, SR_TID.X ;  /* 0x0000000000027919 */ /* 0x000e620000002100 */
[----:B------:R-:W2:Y:S06]  /*0020*/  LDCU UR5, c[0x0][0x2fc] ;  /* 0x00005f80ff0577ac */ /* 0x000eac0008000800 */
[----:B------:R-:W3:Y:S01]  /*0030*/  S2UR UR8, SR_CTAID.X ;  /* 0x00000000000879c3 */ /* 0x000ee20000002500 */
[----:B0-----:R-:W-:Y:S01]  /*0040*/  VIADD R1, R1, 0xffffffc8 ;  /* 0xffffffc801017836 */ /* 0x001fe20000000000 */
[----:B------:R-:W0:Y:S01]  /*0050*/  LDCU UR4, c[0x0][0x2f8] ;  /* 0x00005f00ff0477ac */ /* 0x000e220008000800 */
[----:B------:R-:W4:Y:S05]  /*0060*/  LDCU.64 UR6, c[0x0][0x358] ;  /* 0x00006b00ff0677ac */ /* 0x000f2a0008000a00 */
[----:B------:R-:W3:Y:S01]  /*0070*/  LDC R3, c[0x0][0x360] ;  /* 0x0000d800ff037b82 */ /* 0x000ee20000000800 */
[----:B0-----:R-:W-:-:S05]  /*0080*/  IADD3 R4, P0, PT, R1, UR4, RZ ;  /* 0x0000000401047c10 */ /* 0x001fca000ff1e0ff */
[----:B--2---:R-:W-:Y:S02]  /*0090*/  IMAD.X R5, RZ, RZ, UR5, P0 ;  /* 0x00000005ff057e24 */ /* 0x004fe400080e06ff */
[--C-:B-1----:R-:W-:Y:S02]  /*00a0*/  IMAD.MOV.U32 R11, RZ, RZ, R2.reuse ;  /* 0x000000ffff0b7224 */ /* 0x102fe400078e0002 */
[----:B---3--:R-:W-:-:S05]  /*00b0*/  IMAD R0, R3, UR8, R2 ;  /* 0x0000000803007c24 */ /* 0x008fca000f8e0202 */
[----:B------:R-:W-:Y:S02]  /*00c0*/  SHF.R.U32.HI R3, RZ, 0x2, R0 ;  /* 0x00000002ff037819 */ /* 0x000fe40000011600 */
[----:B------:R-:W-:Y:S01]  /*00d0*/  CS2R.32 R15, SR_CLOCKLO ;  /* 0x00000000000f7805 */ /* 0x000fe20000005000 */
[----:B------:R-:W4:Y:S02]  /*00e0*/  LDC.64 R12, c[0x0][0x380] ;  /* 0x0000e000ff0c7b82 */ /* 0x000f240000000a00 */
[----:B----4-:R-:W2:Y:S01]  /*00f0*/  LDG.E.64 R12, desc[UR6][R12.64+0x8] ;  /* 0x000008060c0c7981 */ /* 0x010ea2000c1e1b00 */
[----:B------:R-:W-:Y:S01]  /*0100*/  MOV R7, 0x400 ;  /* 0x0000040000077802 */ /* 0x000fe20000000f00 */
[----:B------:R-:W-:Y:S01]  /*0110*/  IMAD.MOV.U32 R17, RZ, RZ, 0x343fd ;  /* 0x000343fdff117424 */ /* 0x000fe200078e00ff */
[----:B------:R-:W-:Y:S01]  /*0120*/  UMOV UR4, URZ ;  /* 0x000000ff00047c82 */ /* 0x000fe20008000000 */
[----:B------:R-:W0:Y:S01]  /*0130*/  S2R R9, SR_CgaCtaId ;  /* 0x0000000000097919 */ /* 0x000e220000008800 */
[----:B------:R-:W-:-:S02]  /*0140*/  IMAD.SHL.U32 R10, R3, 0x40, RZ ;  /* 0x00000040030a7824 */ /* 0x000fc400078e00ff */
[----:B------:R-:W-:Y:S01]  /*0150*/  VIADD R6, R7, 0x1000 ;  /* 0x0000100007067836 */ /* 0x000fe20000000000 */
[----:B------:R-:W1:Y:S01]  /*0160*/  S2R R18, SR_SWINHI ;  /* 0x0000000000127919 */ /* 0x000e620000002f00 */
[----:B------:R-:W-:Y:S02]  /*0170*/  IMAD R0, R0, R17, 0x343fd ;  /* 0x000343fd00007424 */ /* 0x000fe400078e0211 */
[----:B------:R-:W-:Y:S01]  /*0180*/  IMAD.SHL.U32 R8, R2, 0x10, RZ ;  /* 0x0000001002087824 */ /* 0x000fe200078e00ff */
[----:B------:R3:W-:Y:S01]  /*0190*/  STL.64 [R1], R2 ;  /* 0x0000000201007387 */ /* 0x0007e20000100a00 */
[C---:B0-----:R-:W-:Y:S02]  /*01a0*/  LEA R7, R9.reuse, R7, 0x18 ;  /* 0x0000000709077211 */ /* 0x041fe400078ec0ff */
[----:B------:R-:W-:Y:S01]  /*01b0*/  LEA R9, R9, R6, 0x18 ;  /* 0x0000000609097211 */ /* 0x000fe200078ec0ff */
[----:B------:R-:W-:Y:S01]  /*01c0*/  IMAD R6, R0, R15, 0x269ec3 ;  /* 0x00269ec300067424 */ /* 0x000fe200078e020f */
[----:B------:R-:W-:-:S02]  /*01d0*/  SHF.R.U32.HI R0, RZ, 0x2, R2 ;  /* 0x00000002ff007819 */ /* 0x000fc40000011602 */
[----:B------:R-:W-:Y:S02]  /*01e0*/  MOV R16, R9 ;  /* 0x0000000900107202 */ /* 0x000fe40000000f00 */
[-C--:B-1----:R-:W-:Y:S02]  /*01f0*/  MOV R17, R18.reuse ;  /* 0x0000001200117202 */ /* 0x082fe40000000f00 */
[----:B------:R-:W-:Y:S02]  /*0200*/  MOV R14, R7 ;  /* 0x00000007000e7202 */ /* 0x000fe40000000f00 */
[----:B------:R-:W-:Y:S01]  /*0210*/  MOV R15, R18 ;  /* 0x00000012000f7202 */ /* 0x000fe20000000f00 */
[----:B------:R-:W-:Y:S01]  /*0220*/  IMAD.MOV.U32 R7, RZ, RZ, RZ ;  /* 0x000000ffff077224 */ /* 0x000fe200078e00ff */
[----:B------:R-:W-:-:S04]  /*0230*/  LOP3.LUT R9, R2, 0x1, RZ, 0xc0, !PT ;  /* 0x0000000102097812 */ /* 0x000fc800078ec0ff */
[----:B------:R0:W-:Y:S01]  /*0240*/  STL.64 [R1+0x10], R6 ;  /* 0x0000100601007387 */ /* 0x0001e20000100a00 */
[----:B--2---:R-:W-:Y:S01]  /*0250*/  IMAD.WIDE.U32 R12, R10, 0x8, R12 ;  /* 0x000000080a0c7825 */ /* 0x004fe200078e000c */
[----:B------:R-:W-:Y:S02]  /*0260*/  LOP3.LUT R10, R8, 0x3fc0, RZ, 0xc0, !PT ;  /* 0x00003fc0080a7812 */ /* 0x000fe400078ec0ff */
[----:B------:R-:W-:Y:S01]  /*0270*/  LOP3.LUT R8, R2, 0x3, RZ, 0xc0, !PT ;  /* 0x0000000302087812 */ /* 0x000fe200078ec0ff */
[----:B---3--:R-:W-:Y:S01]  /*0280*/  IMAD.WIDE.U32 R2, R0, 0x8, R16 ;  /* 0x0000000800027825 */ /* 0x008fe200078e0010 */
[----:B------:R-:W-:Y:S01]  /*0290*/  IADD3 R14, P0, PT, R14, R10, RZ ;  /* 0x0000000a0e0e7210 */ /* 0x000fe20007f1e0ff */
[----:B------:R0:W-:Y:S01]  /*02a0*/  STL.64 [R1+0x20], R12 ;  /* 0x0000200c01007387 */ /* 0x0001e20000100a00 */
[----:B------:R-:W-:Y:S01]  /*02b0*/  IADD3 R16, P1, PT, R12, 0x8, RZ ;  /* 0x000000080c107810 */ /* 0x000fe20007f3e0ff */
[----:B------:R-:W-:Y:S02]  /*02c0*/  IMAD.MOV.U32 R10, RZ, RZ, 0x30000000 ;  /* 0x30000000ff0a7424 */ /* 0x000fe400078e00ff */
[----:B------:R-:W-:Y:S01]  /*02d0*/  IMAD.X R15, RZ, RZ, R15, P0 ;  /* 0x000000ffff0f7224 */ /* 0x000fe200000e060f */
[----:B------:R0:W-:Y:S01]  /*02e0*/  STL.64 [R1+0x8], R8 ;  /* 0x0000080801007387 */ /* 0x0001e20000100a00 */
[----:B------:R-:W-:-:S03]  /*02f0*/  IMAD.X R17, RZ, RZ, R13, P1 ;  /* 0x000000ffff117224 */ /* 0x000fc600008e060d */
[----:B------:R0:W-:Y:S04]  /*0300*/  STL.64 [R1+0x30], R2 ;  /* 0x0000300201007387 */ /* 0x0001e80000100a00 */
[----:B------:R0:W-:Y:S04]  /*0310*/  STL.64 [R1+0x18], R14 ;  /* 0x0000180e01007387 */ /* 0x0001e80000100a00 */
[----:B------:R0:W-:Y:S02]  /*0320*/  STL.64 [R1+0x28], R16 ;  /* 0x0000281001007387 */ /* 0x0001e40000100a00 */
.L_x_13:
[----:B------:R-:W-:Y:S01]  /*0330*/  SHF.R.U32.HI R0, RZ, 0x1c, R10 ;  /* 0x0000001cff007819 */ /* 0x000fe2000001160a */
[----:B0-----:R-:W-:Y:S01]  /*0340*/  IMAD.MOV.U32 R3, RZ, RZ, 0x1 ;  /* 0x00000001ff037424 */ /* 0x001fe200078e00ff */
[----:B------:R-:W0:Y:S01]  /*0350*/  LDCU.64 UR8, c[0x0][0x380] ;  /* 0x00007000ff0877ac */ /* 0x000e220008000a00 */
[----:B------:R-:W-:Y:S01]  /*0360*/  BSSY.RECONVERGENT B0, `(.L_x_0) ;  /* 0x0000012000007945 */ /* 0x000fe20003800200 */
[----:B------:R-:W-:-:S04]  /*0370*/  ISETP.GT.U32.AND P0, PT, R0, 0xffff, PT ;  /* 0x0000ffff0000780c */ /* 0x000fc80003f04070 */
[----:B------:R-:W-:-:S04]  /*0380*/  SEL R0, R0, 0xffff, !P0 ;  /* 0x0000ffff00007807 */ /* 0x000fc80004000000 */
[----:B------:R-:W-:-:S04]  /*0390*/  LOP3.LUT R0, R0, 0xffff, RZ, 0xc0, !PT ;  /* 0x0000ffff00007812 */ /* 0x000fc800078ec0ff */
[----:B------:R-:W-:-:S04]  /*03a0*/  SHF.L.U32 R0, R3, R0, RZ ;  /* 0x0000000003007219 */ /* 0x000fc800000006ff */
[----:B------:R-:W-:Y:S01]  /*03b0*/  LOP3.LUT P0, RZ, R0, 0x48, RZ, 0xc0, !PT ;  /* 0x0000004800ff7812 */ /* 0x000fe2000780c0ff */
[----:B0-----:R-:W-:Y:S02]  /*03c0*/  IMAD.U32 R6, RZ, RZ, UR8 ;  /* 0x00000008ff067e24 */ /* 0x001fe4000f8e00ff */
[----:B------:R-:W-:-:S10]  /*03d0*/  IMAD.U32 R7, RZ, RZ, UR9 ;  /* 0x00000009ff077e24 */ /* 0x000fd4000f8e00ff */
[----:B------:R-:W-:Y:S05]  /*03e0*/  @P0 BRA `(.L_x_1) ;  /* 0x0000000000240947 */ /* 0x000fea0003800000 */
[----:B------:R-:W0:Y:S02]  /*03f0*/  LDC.64 R2, c[0x0][0x380] ;  /* 0x0000e000ff027b82 */ /* 0x000e240000000a00 */
[----:B0-----:R-:W2:Y:S01]  /*0400*/  LDG.E.64 R2, desc[UR6][R2.64+0x10] ;  /* 0x0000100602027981 */ /* 0x001ea2000c1e1b00 */
[----:B------:R-:W-:Y:S01]  /*0410*/  LOP3.LUT P0, RZ, R0, 0x90, RZ, 0xc0, !PT ;  /* 0x0000009000ff7812 */ /* 0x000fe2000780c0ff */
[----:B------:R-:W-:-:S05]  /*0420*/  IMAD.SHL.U32 R0, R10, 0x8, RZ ;  /* 0x000000080a007824 */ /* 0x000fca00078e00ff */
[----:B------:R-:W-:-:S07]  /*0430*/  LOP3.LUT R7, R0, 0x7ffffff8, RZ, 0xc0, !PT ;  /* 0x7ffffff800077812 */ /* 0x000fce00078ec0ff */
[C---:B--2---:R-:W-:Y:S02]  /*0440*/  @!P0 IADD3 R6, P1, P2, R2.reuse, 0x4, R7 ;  /* 0x0000000402068810 */ /* 0x044fe40007a3e007 */
[----:B------:R-:W-:Y:S02]  /*0450*/  @P0 IADD3 R6, P3, PT, R2, R7, RZ ;  /* 0x0000000702060210 */ /* 0x000fe40007f7e0ff */
[----:B------:R-:W-:-:S03]  /*0460*/  @!P0 IADD3.X R7, PT, PT, R3, RZ, RZ, P1, P2 ;  /* 0x000000ff03078210 */ /* 0x000fc60000fe44ff */
[----:B------:R-:W-:-:S08]  /*0470*/  @P0 IMAD.X R7, RZ, RZ, R3, P3 ;  /* 0x000000ffff070224 */ /* 0x000fd000018e0603 */
.L_x_1:
[----:B------:R-:W-:Y:S05]  /*0480*/  BSYNC.RECONVERGENT B0 ;  /* 0x0000000000007941 */ /* 0x000fea0003800200 */
.L_x_0:
[----:B------:R-:W-:Y:S02]  /*0490*/  IMAD.MOV.U32 R2, RZ, RZ, R6 ;  /* 0x000000ffff027224 */ /* 0x000fe400078e0006 */
[----:B------:R-:W-:-:S05]  /*04a0*/  IMAD.MOV.U32 R3, RZ, RZ, R7 ;  /* 0x000000ffff037224 */ /* 0x000fca00078e0007 */
[----:B------:R-:W2:Y:S01]  /*04b0*/  LD.E R2, desc[UR6][R2.64] ;  /* 0x0000000602027980 */ /* 0x000ea2000c101900 */
[----:B------:R-:W-:Y:S01]  /*04c0*/  UIADD3 UR4, UPT, UPT, UR4, 0x1, URZ ;  /* 0x0000000104047890 */ /* 0x000fe2000fffe0ff */
[----:B------:R-:W-:Y:S03]  /*04d0*/  BSSY.RECONVERGENT B0, `(.L_x_2) ;  /* 0x000001e000007945 */ /* 0x000fe60003800200 */
[----:B------:R-:W-:Y:S01]  /*04e0*/  UISETP.NE.AND UP0, UPT, UR4, 0x8, UPT ;  /* 0x000000080400788c */ /* 0x000fe2000bf05270 */
[----:B--2---:R-:W-:-:S13]  /*04f0*/  ISETP.GE.U32.AND P0, PT, R2, 0x60000000, PT ;  /* 0x600000000200780c */ /* 0x004fda0003f06070 */
[----:B------:R-:W-:Y:S05]  /*0500*/  @!P0 BRA `(.L_x_3) ;  /* 0x0000000000688947 */ /* 0x000fea0003800000 */
.L_x_6:
[----:B------:R-:W-:-:S13]  /*0510*/  ISETP.GT.U32.AND P0, PT, R2, -0x70000001, PT ;  /* 0x8fffffff0200780c */ /* 0x000fda0003f04070 */
[----:B------:R-:W-:Y:S05]  /*0520*/  @P0 BRA `(.L_x_3) ;  /* 0x0000000000600947 */ /* 0x000fea0003800000 */
[----:B------:R-:W-:Y:S01]  /*0530*/  IMAD.MOV.U32 R10, RZ, RZ, R2 ;  /* 0x000000ffff0a7224 */ /* 0x000fe200078e0002 */
[----:B------:R-:W0:Y:S01]  /*0540*/  LDCU.64 UR8, c[0x0][0x380] ;  /* 0x00007000ff0877ac */ /* 0x000e220008000a00 */
[----:B------:R-:W-:Y:S03]  /*0550*/  BSSY.RECONVERGENT B1, `(.L_x_4) ;  /* 0x0000010000017945 */ /* 0x000fe60003800200 */
[----:B------:R-:W-:-:S04]  /*0560*/  SHF.R.U32.HI R0, RZ, 0x1c, R10 ;  /* 0x0000001cff007819 */ /* 0x000fc8000001160a */
[----:B------:R-:W-:-:S04]  /*0570*/  PRMT R0, R0, 0x9910, RZ ;  /* 0x0000991000007816 */ /* 0x000fc800000000ff */
[----:B------:R-:W-:Y:S01]  /*0580*/  ISETP.NE.AND P0, PT, R0, 0x6, PT ;  /* 0x000000060000780c */ /* 0x000fe20003f05270 */
[----:B0-----:R-:W-:Y:S02]  /*0590*/  IMAD.U32 R6, RZ, RZ, UR8 ;  /* 0x00000008ff067e24 */ /* 0x001fe4000f8e00ff */
[----:B------:R-:W-:-:S10]  /*05a0*/  IMAD.U32 R7, RZ, RZ, UR9 ;  /* 0x00000009ff077e24 */ /* 0x000fd4000f8e00ff */
[----:B------:R-:W-:Y:S05]  /*05b0*/  @!P0 BRA `(.L_x_5) ;  /* 0x0000000000248947 */ /* 0x000fea0003800000 */
[----:B------:R-:W0:Y:S02]  /*05c0*/  LDC.64 R2, c[0x0][0x380] ;  /* 0x0000e000ff027b82 */ /* 0x000e240000000a00 */
[----:B0-----:R-:W2:Y:S01]  /*05d0*/  LDG.E.64 R2, desc[UR6][R2.64+0x10] ;  /* 0x0000100602027981 */ /* 0x001ea2000c1e1b00 */
[----:B------:R-:W-:Y:S01]  /*05e0*/  ISETP.NE.AND P0, PT, R0, 0x8, PT ;  /* 0x000000080000780c */ /* 0x000fe20003f05270 */
[----:B------:R-:W-:-:S05]  /*05f0*/  IMAD.SHL.U32 R0, R10, 0x8, RZ ;  /* 0x000000080a007824 */ /* 0x000fca00078e00ff */
[----:B------:R-:W-:-:S07]  /*0600*/  LOP3.LUT R7, R0, 0x7ffffff8, RZ, 0xc0, !PT ;  /* 0x7ffffff800077812 */ /* 0x000fce00078ec0ff */
[C---:B--2---:R-:W-:Y:S02]  /*0610*/  @P0 IADD3 R6, P1, PT, R2.reuse, R7, RZ ;  /* 0x0000000702060210 */ /* 0x044fe40007f3e0ff */
[----:B------:R-:W-:-:S03]  /*0620*/  @!P0 IADD3 R6, P2, P3, R2, 0x4, R7 ;  /* 0x0000000402068810 */ /* 0x000fc60007b5e007 */
[----:B------:R-:W-:Y:S01]  /*0630*/  @P0 IMAD.X R7, RZ, RZ, R3, P1 ;  /* 0x000000ffff070224 */ /* 0x000fe200008e0603 */
[----:B------:R-:W-:-:S09]  /*0640*/  @!P0 IADD3.X R7, PT, PT, R3, RZ, RZ, P2, P3 ;  /* 0x000000ff03078210 */ /* 0x000fd200017e64ff */
.L_x_5:
[----:B------:R-:W-:Y:S05]  /*0650*/  BSYNC.RECONVERGENT B1 ;  /* 0x0000000000017941 */ /* 0x000fea0003800200 */
.L_x_4:
[----:B------:R-:W-:Y:S02]  /*0660*/  IMAD.MOV.U32 R2, RZ, RZ, R6 ;  /* 0x000000ffff027224 */ /* 0x000fe400078e0006 */
[----:B------:R-:W-:-:S05]  /*0670*/  IMAD.MOV.U32 R3, RZ, RZ, R7 ;  /* 0x000000ffff037224 */ /* 0x000fca00078e0007 */
[----:B------:R-:W2:Y:S02]  /*0680*/  LD.E R2, desc[UR6][R2.64] ;  /* 0x0000000602027980 */ /* 0x000ea4000c101900 */
[----:B--2---:R-:W-:-:S13]  /*0690*/  ISETP.GT.U32.AND P0, PT, R2, 0x5fffffff, PT ;  /* 0x5fffffff0200780c */ /* 0x004fda0003f04070 */
[----:B------:R-:W-:Y:S05]  /*06a0*/  @P0 BRA `(.L_x_6) ;  /* 0xfffffffc00980947 */ /* 0x000fea000383ffff */
.L_x_3:
[----:B------:R-:W-:Y:S05]  /*06b0*/  BSYNC.RECONVERGENT B0 ;  /* 0x0000000000007941 */ /* 0x000fea0003800200 */
.L_x_2:
[----:B------:R-:W-:Y:S01]  /*06c0*/  SHF.R.U32.HI R0, RZ, 0x1c, R10 ;  /* 0x0000001cff007819 */ /* 0x000fe2000001160a */
[----:B------:R-:W-:Y:S01]  /*06d0*/  BSSY.RECONVERGENT B0, `(.L_x_7) ;  /* 0x0000025000007945 */ /* 0x000fe20003800200 */
[----:B------:R-:W0:Y:S03]  /*06e0*/  LDCU.64 UR8, c[0x0][0x380] ;  /* 0x00007000ff0877ac */ /* 0x000e260008000a00 */
[----:B------:R-:W-:Y:S01]  /*06f0*/  BSSY.RELIABLE B6, `(.L_x_8) ;  /* 0x0000015000067945 */ /* 0x000fe20003800100 */
[----:B------:R-:W-:-:S04]  /*0700*/  PRMT R0, R0, 0x9910, RZ ;  /* 0x0000991000007816 */ /* 0x000fc800000000ff */
[----:B------:R-:W-:-:S13]  /*0710*/  ISETP.GT.AND P0, PT, R0, 0x5, PT ;  /* 0x000000050000780c */ /* 0x000fda0003f04270 */
[----:B0-----:R-:W-:Y:S05]  /*0720*/  @P0 BRA `(.L_x_9) ;  /* 0x0000000000240947 */ /* 0x001fea0003800000 */
[----:B------:R-:W-:Y:S01]  /*0730*/  ISETP.NE.AND P0, PT, R0, 0x3, PT ;  /* 0x000000030000780c */ /* 0x000fe20003f05270 */
[----:B------:R-:W-:Y:S02]  /*0740*/  IMAD.U32 R6, RZ, RZ, UR8 ;  /* 0x00000008ff067e24 */ /* 0x000fe4000f8e00ff */
[----:B------:R-:W-:-:S10]  /*0750*/  IMAD.U32 R7, RZ, RZ, UR9 ;  /* 0x00000009ff077e24 */ /* 0x000fd4000f8e00ff */
[----:B------:R-:W-:Y:S05]  /*0760*/  @!P0 BREAK.RELIABLE B6 ;  /* 0x0000000000068942 */ /* 0x000fea0003800100 */
[----:B------:R-:W-:Y:S05]  /*0770*/  @!P0 BRA `(.L_x_10) ;  /* 0x0000000000688947 */ /* 0x000fea0003800000 */
[----:B------:R-:W-:-:S13]  /*0780*/  ISETP.NE.AND P0, PT, R0, 0x4, PT ;  /* 0x000000040000780c */ /* 0x000fda0003f05270 */
[----:B------:R-:W-:Y:S05]  /*0790*/  @P0 BREAK.RELIABLE B6 ;  /* 0x0000000000060942 */ /* 0x000fea0003800100 */
[----:B------:R-:W-:Y:S05]  /*07a0*/  @!P0 BRA `(.L_x_11) ;  /* 0x0000000000248947 */ /* 0x000fea0003800000 */
[----:B------:R-:W-:Y:S05]  /*07b0*/  BRA `(.L_x_12) ;  /* 0x0000000000407947 */ /* 0x000fea0003800000 */
.L_x_9:
[----:B------:R-:W-:Y:S01]  /*07c0*/  ISETP.NE.AND P0, PT, R0, 0x6, PT ;  /* 0x000000060000780c */ /* 0x000fe20003f05270 */
[----:B------:R-:W-:Y:S02]  /*07d0*/  IMAD.U32 R6, RZ, RZ, UR8 ;  /* 0x00000008ff067e24 */ /* 0x000fe4000f8e00ff */
[----:B------:R-:W-:-:S10]  /*07e0*/  IMAD.U32 R7, RZ, RZ, UR9 ;  /* 0x00000009ff077e24 */ /* 0x000fd4000f8e00ff */
[----:B------:R-:W-:Y:S05]  /*07f0*/  @!P0 BREAK.RELIABLE B6 ;  /* 0x0000000000068942 */ /* 0x000fea0003800100 */
[----:B------:R-:W-:Y:S05]  /*0800*/  @!P0 BRA `(.L_x_10) ;  /* 0x0000000000448947 */ /* 0x000fea0003800000 */
[----:B------:R-:W-:-:S13]  /*0810*/  ISETP.NE.AND P0, PT, R0, 0x7, PT ;  /* 0x000000070000780c */ /* 0x000fda0003f05270 */
[----:B------:R-:W-:Y:S05]  /*0820*/  @P0 BREAK.RELIABLE B6 ;  /* 0x0000000000060942 */ /* 0x000fea0003800100 */
[----:B------:R-:W-:Y:S05]  /*0830*/  @P0 BRA `(.L_x_12) ;  /* 0x0000000000200947 */ /* 0x000fea0003800000 */
.L_x_11:
[----:B------:R-:W-:Y:S05]  /*0840*/  BSYNC.RELIABLE B6 ;  /* 0x0000000000067941 */ /* 0x000fea0003800100 */
.L_x_8:
[----:B------:R-:W0:Y:S02]  /*0850*/  LDC.64 R2, c[0x0][0x380] ;  /* 0x0000e000ff027b82 */ /* 0x000e240000000a00 */
[----:B0-----:R-:W2:Y:S01]  /*0860*/  LDG.E.64 R2, desc[UR6][R2.64+0x10] ;  /* 0x0000100602027981 */ /* 0x001ea2000c1e1b00 */
[----:B------:R-:W-:-:S05]  /*0870*/  IMAD.SHL.U32 R0, R10, 0x8, RZ ;  /* 0x000000080a007824 */ /* 0x000fca00078e00ff */
[----:B------:R-:W-:-:S04]  /*0880*/  LOP3.LUT R7, R0, 0x7ffffff8, RZ, 0xc0, !PT ;  /* 0x7ffffff800077812 */ /* 0x000fc800078ec0ff */
[----:B--2---:R-:W-:-:S05]  /*0890*/  IADD3 R6, P0, PT, R2, R7, RZ ;  /* 0x0000000702067210 */ /* 0x004fca0007f1e0ff */
[----:B------:R-:W-:Y:S01]  /*08a0*/  IMAD.X R7, RZ, RZ, R3, P0 ;  /* 0x000000ffff077224 */ /* 0x000fe200000e0603 */
[----:B------:R-:W-:Y:S07]  /*08b0*/  BRA `(.L_x_10) ;  /* 0x0000000000187947 */ /* 0x000fee0003800000 */
.L_x_12:
[----:B------:R-:W0:Y:S02]  /*08c0*/  LDC.64 R2, c[0x0][0x380] ;  /* 0x0000e000ff027b82 */ /* 0x000e240000000a00 */
[----:B0-----:R-:W2:Y:S01]  /*08d0*/  LDG.E.64 R2, desc[UR6][R2.64+0x10] ;  /* 0x0000100602027981 */ /* 0x001ea2000c1e1b00 */
[----:B------:R-:W-:-:S05]  /*08e0*/  IMAD.SHL.U32 R0, R10, 0x8, RZ ;  /* 0x000000080a007824 */ /* 0x000fca00078e00ff */
[----:B------:R-:W-:-:S04]  /*08f0*/  LOP3.LUT R7, R0, 0x7ffffff8, RZ, 0xc0, !PT ;  /* 0x7ffffff800077812 */ /* 0x000fc800078ec0ff */
[----:B--2---:R-:W-:-:S04]  /*0900*/  IADD3 R6, P0, P1, R2, 0x4, R7 ;  /* 0x0000000402067810 */ /* 0x004fc8000791e007 */
[----:B------:R-:W-:-:S09]  /*0910*/  IADD3.X R7, PT, PT, R3, RZ, RZ, P0, P1 ;  /* 0x000000ff03077210 */ /* 0x000fd200007e24ff */
.L_x_10:
[----:B------:R-:W-:Y:S05]  /*0920*/  BSYNC.RECONVERGENT B0 ;  /* 0x0000000000007941 */ /* 0x000fea0003800200 */
.L_x_7:
[----:B------:R-:W-:Y:S05]  /*0930*/  WARPSYNC.ALL ;  /* 0x0000000000007948 */ /* 0x000fea0003800000 */
[----:B------:R-:W-:Y:S02]  /*0940*/  IMAD.MOV.U32 R2, RZ, RZ, R6 ;  /* 0x000000ffff027224 */ /* 0x000fe400078e0006 */
[----:B------:R-:W-:-:S05]  /*0950*/  IMAD.MOV.U32 R3, RZ, RZ, R7 ;  /* 0x000000ffff037224 */ /* 0x000fca00078e0007 */
[----:B------:R-:W2:Y:S02]  /*0960*/  LD.E R2, desc[UR6][R2.64] ;  /* 0x0000000602027980 */ /* 0x000ea4000c101900 */
[----:B--2---:R-:W-:-:S05]  /*0970*/  VIADD R0, R2, 0x10000000 ;  /* 0x1000000002007836 */ /* 0x004fca0000000000 */
[----:B------:R-:W-:-:S13]  /*0980*/  ISETP.GE.U32.AND P0, PT, R0, -0x50000000, PT ;  /* 0xb00000000000780c */ /* 0x000fda0003f06070 */
[----:B------:R-:W-:Y:S01]  /*0990*/  @P0 IMAD.SHL.U32 R7, R11, 0x10000000, RZ ;  /* 0x100000000b070824 */ /* 0x000fe200078e00ff */
[----:B------:R-:W-:Y:S02]  /*09a0*/  @P0 LOP3.LUT R0, R2, 0xfffffff, RZ, 0xc0, !PT ;  /* 0x0fffffff02000812 */ /* 0x000fe400078ec0ff */
[----:B------:R-:W-:Y:S02]  /*09b0*/  @P0 SHF.R.U32.HI R11, RZ, 0x1, R11 ;  /* 0x00000001ff0b0819 */ /* 0x000fe4000001160b */
[----:B------:R-:W-:-:S04]  /*09c0*/  @P0 LOP3.LUT R0, R0, 0x10000000, R7, 0xf8, !PT ;  /* 0x1000000000000812 */ /* 0x000fc800078ef807 */
[----:B------:R-:W-:Y:S01]  /*09d0*/  @P0 LOP3.LUT R10, R0, 0x50000000, RZ, 0x3c, !PT ;  /* 0x50000000000a0812 */ /* 0x000fe200078e3cff */
[----:B------:R-:W-:Y:S06]  /*09e0*/  BRA.U UP0, `(.L_x_13) ;  /* 0xfffffff900507547 */ /* 0x000fec000b83ffff */
[----:B------:R-:W-:Y:S01]  /*09f0*/  SHF.R.U32.HI R0, RZ, 0x1c, R10 ;  /* 0x0000001cff007819 */ /* 0x000fe2000001160a */
[----:B------:R-:W-:Y:S01]  /*0a00*/  IMAD.MOV.U32 R3, RZ, RZ, 0x1 ;  /* 0x00000001ff037424 */ /* 0x000fe200078e00ff */
[----:B------:R-:W-:Y:S01]  /*0a10*/  BAR.SYNC.DEFER_BLOCKING 0x0 ;  /* 0x0000000000007b1d */ /* 0x000fe20000010000 */
[----:B------:R-:W-:Y:S01]  /*0a20*/  IMAD.U32 R6, RZ, RZ, UR8 ;  /* 0x00000008ff067e24 */ /* 0x000fe2000f8e00ff */
[----:B------:R-:W-:Y:S01]  /*0a30*/  ISETP.GT.U32.AND P0, PT, R0, 0xffff, PT ;  /* 0x0000ffff0000780c */ /* 0x000fe20003f04070 */
[----:B------:R-:W-:-:S03]  /*0a40*/  IMAD.U32 R7, RZ, RZ, UR9 ;  /* 0x00000009ff077e24 */ /* 0x000fc6000f8e00ff */
[----:B------:R-:W-:Y:S01]  /*0a50*/  SEL R0, R0, 0xffff, !P0 ;  /* 0x0000ffff00007807 */ /* 0x000fe20004000000 */
[----:B------:R-:W-:Y:S03]  /*0a60*/  BSSY.RECONVERGENT B0, `(.L_x_14) ;  /* 0x000000e000007945 */ /* 0x000fe60003800200 */
[----:B------:R-:W-:-:S04]  /*0a70*/  LOP3.LUT R0, R0, 0xffff, RZ, 0xc0, !PT ;  /* 0x0000ffff00007812 */ /* 0x000fc800078ec0ff */
[----:B------:R-:W-:-:S04]  /*0a80*/  SHF.L.U32 R0, R3, R0, RZ ;  /* 0x0000000003007219 */ /* 0x000fc800000006ff */
[----:B------:R-:W-:-:S13]  /*0a90*/  LOP3.LUT P0, RZ, R0, 0x48, RZ, 0xc0, !PT ;  /* 0x0000004800ff7812 */ /* 0x000fda000780c0ff */
        /* <DEDUP_REMOVED lines=10> */
.L_x_15:
[----:B------:R-:W-:Y:S05]  /*0b40*/  BSYNC.RECONVERGENT B0 ;  /* 0x0000000000007941 */ /* 0x000fea0003800200 */
.L_x_14:
[----:B------:R-:W-:Y:S02]  /*0b50*/  IMAD.MOV.U32 R2, RZ, RZ, R6 ;  /* 0x000000ffff027224 */ /* 0x000fe400078e0006 */
[----:B------:R-:W-:-:S05]  /*0b60*/  IMAD.MOV.U32 R3, RZ, RZ, R7 ;  /* 0x000000ffff037224 */ /* 0x000fca00078e0007 */
[----:B------:R-:W2:Y:S01]  /*0b70*/  LD.E R2, desc[UR6][R2.64] ;  /* 0x0000000602027980 */ /* 0x000ea2000c101900 */
[----:B------:R-:W-:Y:S01]  /*0b80*/  BSSY.RECONVERGENT B0, `(.L_x_16) ;  /* 0x000001d000007945 */ /* 0x000fe20003800200 */
[----:B--2---:R-:W-:-:S13]  /*0b90*/  ISETP.GE.U32.AND P0, PT, R2, 0x60000000, PT ;  /* 0x600000000200780c */ /* 0x004fda0003f06070 */
[----:B------:R-:W-:Y:S05]  /*0ba0*/  @!P0 BRA `(.L_x_17) ;  /* 0x0000000000688947 */ /* 0x000fea0003800000 */
.L_x_20:
        /* <DEDUP_REMOVED lines=20> */
.L_x_19:
[----:B------:R-:W-:Y:S05]  /*0cf0*/  BSYNC.RECONVERGENT B1 ;  /* 0x0000000000017941 */ /* 0x000fea0003800200 */
.L_x_18:
[----:B------:R-:W-:Y:S02]  /*0d00*/  IMAD.MOV.U32 R2, RZ, RZ, R6 ;  /* 0x000000ffff027224 */ /* 0x000fe400078e0006 */
[----:B------:R-:W-:-:S05]  /*0d10*/  IMAD.MOV.U32 R3, RZ, RZ, R7 ;  /* 0x000000ffff037224 */ /* 0x000fca00078e0007 */
[----:B------:R-:W2:Y:S02]  /*0d20*/  LD.E R2, desc[UR6][R2.64] ;  /* 0x0000000602027980 */ /* 0x000ea4000c101900 */
[----:B--2---:R-:W-:-:S13]  /*0d30*/  ISETP.GT.U32.AND P0, PT, R2, 0x5fffffff, PT ;  /* 0x5fffffff0200780c */ /* 0x004fda0003f04070 */
[----:B------:R-:W-:Y:S05]  /*0d40*/  @P0 BRA `(.L_x_20) ;  /* 0xfffffffc00980947 */ /* 0x000fea000383ffff */
.L_x_17:
[----:B------:R-:W-:Y:S05]  /*0d50*/  BSYNC.RECONVERGENT B0 ;  /* 0x0000000000007941 */ /* 0x000fea0003800200 */
.L_x_16:
[----:B------:R-:W-:Y:S01]  /*0d60*/  SHF.R.U32.HI R0, RZ, 0x1c, R10 ;  /* 0x0000001cff007819 */ /* 0x000fe2000001160a */
[----:B------:R-:W-:Y:S03]  /*0d70*/  BSSY.RECONVERGENT B0, `(.L_x_21) ;  /* 0x0000020000007945 */ /* 0x000fe60003800200 */
[----:B------:R-:W-:-:S13]  /*0d80*/  ISETP.GT.U32.AND P0, PT, R0, 0x8, PT ;  /* 0x000000080000780c */ /* 0x000fda0003f04070 */
[----:B------:R-:W-:Y:S05]  /*0d90*/  @P0 BRA `(.L_x_22) ;  /* 0x0000000000540947 */ /* 0x000fea0003800000 */
[C---:B------:R-:W-:Y:S01]  /*0da0*/  ISETP.GT.U32.AND P0, PT, R0.reuse, 0xffff, PT ;  /* 0x0000ffff0000780c */ /* 0x040fe20003f04070 */
[----:B------:R-:W-:Y:S01]  /*0db0*/  IMAD.MOV.U32 R3, RZ, RZ, 0x1 ;  /* 0x00000001ff037424 */ /* 0x000fe200078e00ff */
[----:B------:R-:W0:Y:S02]  /*0dc0*/  LDCU.64 UR4, c[0x0][0x380] ;  /* 0x00007000ff0477ac */ /* 0x000e240008000a00 */
[----:B------:R-:W-:-:S04]  /*0dd0*/  SEL R0, R0, 0xffff, !P0 ;  /* 0x0000ffff00007807 */ /* 0x000fc80004000000 */
[----:B------:R-:W-:-:S04]  /*0de0*/  LOP3.LUT R0, R0, 0xffff, RZ, 0xc0, !PT ;  /* 0x0000ffff00007812 */ /* 0x000fc800078ec0ff */
[----:B------:R-:W-:-:S04]  /*0df0*/  SHF.L.U32 R0, R3, R0, RZ ;  /* 0x0000000003007219 */ /* 0x000fc800000006ff */
[----:B------:R-:W-:Y:S01]  /*0e00*/  LOP3.LUT P0, RZ, R0, 0x48, RZ, 0xc0, !PT ;  /* 0x0000004800ff7812 */ /* 0x000fe2000780c0ff */
[----:B0-----:R-:W-:Y:S02]  /*0e10*/  IMAD.U32 R7, RZ, RZ, UR4 ;  /* 0x00000004ff077e24 */ /* 0x001fe4000f8e00ff */
[----:B------:R-:W-:-:S10]  /*0e20*/  IMAD.U32 R6, RZ, RZ, UR5 ;  /* 0x00000005ff067e24 */ /* 0x000fd4000f8e00ff */
[----:B------:R-:W-:Y:S05]  /*0e30*/  @P0 BRA `(.L_x_23) ;  /* 0x00000000004c0947 */ /* 0x000fea0003800000 */
[----:B------:R-:W-:-:S13]  /*0e40*/  LOP3.LUT P0, RZ, R0, 0x90, RZ, 0xc0, !PT ;  /* 0x0000009000ff7812 */ /* 0x000fda000780c0ff */
[----:B------:R-:W-:Y:S05]  /*0e50*/  @!P0 BRA `(.L_x_24) ;  /* 0x00000000001c8947 */ /* 0x000fea0003800000 */
[----:B------:R-:W0:Y:S02]  /*0e60*/  LDC.64 R2, c[0x0][0x380] ;  /* 0x0000e000ff027b82 */ /* 0x000e240000000a00 */
[----:B0-----:R-:W2:Y:S01]  /*0e70*/  LDG.E.64 R2, desc[UR6][R2.64+0x10] ;  /* 0x0000100602027981 */ /* 0x001ea2000c1e1b00 */
[----:B------:R-:W-:-:S05]  /*0e80*/  IMAD.SHL.U32 R0, R10, 0x8, RZ ;  /* 0x000000080a007824 */ /* 0x000fca00078e00ff */
[----:B------:R-:W-:-:S04]  /*0e90*/  LOP3.LUT R7, R0, 0x7ffffff8, RZ, 0xc0, !PT ;  /* 0x7ffffff800077812 */ /* 0x000fc800078ec0ff */
[----:B--2---:R-:W-:-:S05]  /*0ea0*/  IADD3 R7, P0, PT, R2, R7, RZ ;  /* 0x0000000702077210 */ /* 0x004fca0007f1e0ff */
[----:B------:R-:W-:Y:S01]  /*0eb0*/  IMAD.X R6, RZ, RZ, R3, P0 ;  /* 0x000000ffff067224 */ /* 0x000fe200000e0603 */
[----:B------:R-:W-:Y:S07]  /*0ec0*/  BRA `(.L_x_23) ;  /* 0x0000000000287947 */ /* 0x000fee0003800000 */
.L_x_24:
[----:B------:R-:W-:-:S13]  /*0ed0*/  LOP3.LUT P0, RZ, R0, 0x120, RZ, 0xc0, !PT ;  /* 0x0000012000ff7812 */ /* 0x000fda000780c0ff */
[----:B------:R-:W-:Y:S05]  /*0ee0*/  @P0 BRA `(.L_x_25) ;  /* 0x0000000000080947 */ /* 0x000fea0003800000 */
.L_x_22:
[----:B------:R-:W-:Y:S01]  /*0ef0*/  CS2R R6, SRZ ;  /* 0x0000000000067805 */ /* 0x000fe2000001ff00 */
[----:B------:R-:W-:Y:S06]  /*0f00*/  BRA `(.L_x_23) ;  /* 0x0000000000187947 */ /* 0x000fec0003800000 */
.L_x_25:
[----:B------:R-:W0:Y:S02]  /*0f10*/  LDC.64 R2, c[0x0][0x380] ;  /* 0x0000e000ff027b82 */ /* 0x000e240000000a00 */
[----:B0-----:R-:W2:Y:S01]  /*0f20*/  LDG.E.64 R2, desc[UR6][R2.64+0x10] ;  /* 0x0000100602027981 */ /* 0x001ea2000c1e1b00 */
[----:B------:R-:W-:-:S05]  /*0f30*/  IMAD.SHL.U32 R0, R10, 0x8, RZ ;  /* 0x000000080a007824 */ /* 0x000fca00078e00ff */
[----:B------:R-:W-:-:S04]  /*0f40*/  LOP3.LUT R7, R0, 0x7ffffff8, RZ, 0xc0, !PT ;  /* 0x7ffffff800077812 */ /* 0x000fc800078ec0ff */
[----:B--2---:R-:W-:-:S04]  /*0f50*/  IADD3 R7, P0, P1, R2, 0x4, R7 ;  /* 0x0000000402077810 */ /* 0x004fc8000791e007 */
[----:B------:R-:W-:-:S09]  /*0f60*/  IADD3.X R6, PT, PT, R3, RZ, RZ, P0, P1 ;  /* 0x000000ff03067210 */ /* 0x000fd200007e24ff */
.L_x_23:
[----:B------:R-:W-:Y:S05]  /*0f70*/  BSYNC.RECONVERGENT B0 ;  /* 0x0000000000007941 */ /* 0x000fea0003800200 */
.L_x_21:
[----:B------:R-:W-:Y:S02]  /*0f80*/  IMAD.MOV.U32 R11, RZ, RZ, -0x1 ;  /* 0xffffffffff0b7424 */ /* 0x000fe400078e00ff */
[----:B------:R-:W-:Y:S02]  /*0f90*/  IMAD.MOV.U32 R2, RZ, RZ, R7 ;  /* 0x000000ffff027224 */ /* 0x000fe400078e0007 */
[----:B------:R-:W-:-:S05]  /*0fa0*/  IMAD.MOV.U32 R3, RZ, RZ, R6 ;  /* 0x000000ffff037224 */ /* 0x000fca00078e0006 */
[----:B------:R-:W2:Y:S01]  /*0fb0*/  ATOM.E.EXCH.STRONG.GPU PT, R11, desc[UR6][R2.64], R11 ;  /* 0x8000000b020b798a */ /* 0x000ea2000c1ef106 */
[----:B------:R-:W-:Y:S01]  /*0fc0*/  BAR.SYNC.DEFER_BLOCKING 0x0 ;  /* 0x0000000000007b1d */ /* 0x000fe20000010000 */
[----:B--2---:R-:W-:-:S13]  /*0fd0*/  ISETP.NE.AND P0, PT, R11, -0x1, PT ;  /* 0xffffffff0b00780c */ /* 0x004fda0003f05270 */
[----:B------:R-:W-:Y:S05]  /*0fe0*/  @!P0 EXIT ;  /* 0x000000000000894d */ /* 0x000fea0003800000 */
[----:B------:R0:W-:Y:S01]  /*0ff0*/  ST.E desc[UR6][R2.64], R11 ;  /* 0x0000000b02007985 */ /* 0x0001e2000c101906 */
[----:B------:R-:W1:Y:S01]  /*1000*/  LDCU.64 UR8, c[0x0][0x380] ;  /* 0x00007000ff0877ac */ /* 0x000e620008000a00 */
[----:B------:R-:W-:Y:S01]  /*1010*/  MOV R20, 0x1090 ;  /* 0x0000109000147802 */ /* 0x000fe20000000f00 */
[----:B------:R-:W-:Y:S01]  /*1020*/  IMAD.MOV.U32 R21, RZ, RZ, 0x0 ;  /* 0x00000000ff157424 */ /* 0x000fe200078e00ff */
[----:B------:R-:W2:Y:S01]  /*1030*/  LDCU.64 UR4, c[0x0][0x388] ;  /* 0x00007100ff0477ac */ /* 0x000ea20008000a00 */
[----:B-1----:R-:W-:Y:S02]  /*1040*/  IMAD.U32 R6, RZ, RZ, UR8 ;  /* 0x00000008ff067e24 */ /* 0x002fe4000f8e00ff */
[----:B------:R-:W-:Y:S02]  /*1050*/  IMAD.U32 R7, RZ, RZ, UR9 ;  /* 0x00000009ff077e24 */ /* 0x000fe4000f8e00ff */
[----:B--2---:R-:W-:Y:S02]  /*1060*/  IMAD.U32 R8, RZ, RZ, UR4 ;  /* 0x00000004ff087e24 */ /* 0x004fe4000f8e00ff */
[----:B0-----:R-:W-:-:S07]  /*1070*/  IMAD.U32 R9, RZ, RZ, UR5 ;  /* 0x00000005ff097e24 */ /* 0x001fce000f8e00ff */
[----:B------:R-:W-:Y:S05]  /*1080*/  CALL.REL.NOINC `($_Z13global_expandP3NetP4Book$_Z6expandP6WorkerP3NetP4Bookj) ;  /* 0x0000000000047944 */ /* 0x000fea0003c00000 */
[----:B------:R-:W-:Y:S05]  /*1090*/  EXIT ;  /* 0x000000000000794d */ /* 0x000fea0003800000 */
        .type           $_Z13global_expandP3NetP4Book$_Z6expandP6WorkerP3NetP4Bookj,@function
        .size           $_Z13global_expandP3NetP4Book$_Z6expandP6WorkerP3NetP4Bookj,($_Z13global_expandP3NetP4Book$_Z9put_redexP6WorkerP3NetP4BookjjPj - $_Z13global_expandP3NetP4Book$_Z6expandP6WorkerP3NetP4Bookj)
$_Z13global_expandP3NetP4Book$_Z6expandP6WorkerP3NetP4Bookj:
[----:B------:R-:W-:-:S05]  /*10a0*/  VIADD R1, R1, 0xffffffa0 ;  /* 0xffffffa001017836 */ /* 0x000fca0000000000 */
[----:B------:R-:W-:Y:S04]  /*10b0*/  STL [R1+0x58], R45 ;  /* 0x0000582d01007387 */ /* 0x000fe80000100800 */
        /* <DEDUP_REMOVED lines=12> */
[----:B------:R0:W-:Y:S04]  /*1180*/  STL [R1+0x38], R28 ;  /* 0x0000381c01007387 */ /* 0x0001e80000100800 */
[----:B------:R1:W-:Y:S04]  /*1190*/  STL [R1+0x34], R27 ;  /* 0x0000341b01007387 */ /* 0x0003e80000100800 */
[----:B------:R2:W-:Y:S01]  /*11a0*/  STL [R1+0x30], R26 ;  /* 0x0000301a01007387 */ /* 0x0005e20000100800 */
[----:B0-----:R-:W0:Y:S05]  /*11b0*/  BMOV.32.CLEAR R28, B8 ;  /* 0x00000000081c7355 */ /* 0x001e2a0000100000 */
[----:B-1----:R-:W1:Y:S05]  /*11c0*/  BMOV.32.CLEAR R27, B7 ;  /* 0x00000000071b7355 */ /* 0x002e6a0000100000 */
[----:B--2---:R-:W2:Y:S05]  /*11d0*/  BMOV.32.CLEAR R26, B6 ;  /* 0x00000000061a7355 */ /* 0x004eaa0000100000 */
[----:B------:R-:W-:Y:S01]  /*11e0*/  BSSY B8, `(.L_x_26) ;  /* 0x00001c9000087945 */ /* 0x000fe20003800000 */
[----:B------:R3:W-:Y:S04]  /*11f0*/  STL [R1+0x48], R37 ;  /* 0x0000482501007387 */ /* 0x0007e80000100800 */
[----:B------:R4:W-:Y:S04]  /*1200*/  STL [R1+0x44], R36 ;  /* 0x0000442401007387 */ /* 0x0009e80000100800 */
[----:B------:R5:W-:Y:S01]  /*1210*/  STL [R1+0x40], R31 ;  /* 0x0000401f01007387 */ /* 0x000be20000100800 */
[----:B---3--:R-:W-:-:S03]  /*1220*/  IMAD.MOV.U32 R37, RZ, RZ, R9 ;  /* 0x000000ffff257224 */ /* 0x008fc600078e0009 */
[----:B------:R3:W-:Y:S01]  /*1230*/  STL [R1+0x3c], R30 ;  /* 0x00003c1e01007387 */ /* 0x0007e20000100800 */
[----:B----4-:R-:W-:-:S03]  /*1240*/  IMAD.MOV.U32 R36, RZ, RZ, R8 ;  /* 0x000000ffff247224 */ /* 0x010fc600078e0008 */
[----:B------:R4:W-:Y:S01]  /*1250*/  STL [R1+0xc], R17 ;  /* 0x00000c1101007387 */ /* 0x0009e20000100800 */
[----:B-----5:R-:W-:-:S03]  /*1260*/  IMAD.MOV.U32 R31, RZ, RZ, R7 ;  /* 0x000000ffff1f7224 */ /* 0x020fc600078e0007 */
[----:B------:R5:W-:Y:S01]  /*1270*/  STL [R1+0x8], R16 ;  /* 0x0000081001007387 */ /* 0x000be20000100800 */
[----:B---3--:R-:W-:Y:S02]  /*1280*/  IMAD.MOV.U32 R30, RZ, RZ, R6 ;  /* 0x000000ffff1e7224 */ /* 0x008fe400078e0006 */
[----:B----4-:R-:W-:Y:S02]  /*1290*/  IMAD.MOV.U32 R17, RZ, RZ, R4 ;  /* 0x000000ffff117224 */ /* 0x010fe400078e0004 */
[----:B-----5:R-:W-:Y:S01]  /*12a0*/  IMAD.MOV.U32 R16, RZ, RZ, R5 ;  /* 0x000000ffff107224 */ /* 0x020fe200078e0005 */
[----:B------:R-:W3:Y:S01]  /*12b0*/  LDCU UR4, c[0x0][0x2f8] ;  /* 0x00005f00ff0477ac */ /* 0x000ee20008000800 */
[----:B------:R-:W4:Y:S01]  /*12c0*/  LDC.64 R38, c[0x0][0x358] ;  /* 0x0000d600ff267b82 */ /* 0x000f220000000a00 */
[----:B------:R-:W-:Y:S01]  /*12d0*/  BSSY.RECONVERGENT B6, `(.L_x_27) ;  /* 0x0000043000067945 */ /* 0x000fe20003800200 */
[----:B------:R-:W-:Y:S01]  /*12e0*/  IMAD.MOV.U32 R25, RZ, RZ, R10 ;  /* 0x000000ffff197224 */ /* 0x000fe200078e000a */
[----:B------:R-:W5:Y:S01]  /*12f0*/  LDCU UR5, c[0x0][0x2fc] ;  /* 0x00005f80ff0577ac */ /* 0x000f620008000800 */
[----:B------:R-:W-:-:S02]  /*1300*/  IMAD.MOV.U32 R22, RZ, RZ, R30 ;  /* 0x000000ffff167224 */ /* 0x000fc400078e001e */
[----:B------:R-:W-:Y:S01]  /*1310*/  IMAD.MOV.U32 R23, RZ, RZ, R31 ;  /* 0x000000ffff177224 */ /* 0x000fe200078e001f */
[----:B---3--:R-:W-:Y:S01]  /*1320*/  IADD3 R19, P0, PT, R1, UR4, RZ ;  /* 0x0000000401137c10 */ /* 0x008fe2000ff1e0ff */
[----:B------:R-:W-:-:S04]  /*1330*/  VIADD R2, R17, -UR4 ;  /* 0x8000000411027c36 */ /* 0x000fc80008000000 */
[----:B012--5:R-:W-:-:S08]  /*1340*/  IMAD.X R18, RZ, RZ, UR5, P0 ;  /* 0x00000005ff127e24 */ /* 0x027fd000080e06ff */
.L_x_35:
[----:B------:R-:W-:Y:S01]  /*1350*/  SHF.R.U32.HI R0, RZ, 0x1c, R25 ;  /* 0x0000001cff007819 */ /* 0x000fe20000011619 */
[----:B------:R-:W-:Y:S04]  /*1360*/  BSSY.RECONVERGENT B0, `(.L_x_28) ;  /* 0x0000026000007945 */ /* 0x000fe80003800200 */
[----:B------:R-:W-:Y:S01]  /*1370*/  BSSY.RELIABLE B1, `(.L_x_29) ;  /* 0x0000015000017945 */ /* 0x000fe20003800100 */
[----:B------:R-:W-:-:S04]  /*1380*/  PRMT R0, R0, 0x9910, RZ ;  /* 0x0000991000007816 */ /* 0x000fc800000000ff */
[----:B------:R-:W-:-:S13]  /*1390*/  ISETP.GT.AND P0, PT, R0, 0x5, PT ;  /* 0x000000050000780c */ /* 0x000fda0003f04270 */
[----:B------:R-:W-:Y:S05]  /*13a0*/  @P0 BRA `(.L_x_30) ;  /* 0x0000000000240947 */ /* 0x000fea0003800000 */
[----:B------:R-:W-:Y:S01]  /*13b0*/  ISETP.NE.AND P0, PT, R0, 0x3, PT ;  /* 0x000000030000780c */ /* 0x000fe20003f05270 */
[----:B------:R-:W-:Y:S02]  /*13c0*/  IMAD.MOV.U32 R4, RZ, RZ, R22 ;  /* 0x000000ffff047224 */ /* 0x000fe400078e0016 */
[----:B------:R-:W-:-:S10]  /*13d0*/  IMAD.MOV.U32 R5, RZ, RZ, R23 ;  /* 0x000000ffff057224 */ /* 0x000fd400078e0017 */
[----:B------:R-:W-:Y:S05]  /*13e0*/  @!P0 BREAK.RELIABLE B1 ;  /* 0x0000000000018942 */ /* 0x000fea0003800100 */
[----:B------:R-:W-:Y:S05]  /*13f0*/  @!P0 BRA `(.L_x_31) ;  /* 0x0000000000708947 */ /* 0x000fea0003800000 */
[----:B------:R-:W-:-:S13]  /*1400*/  ISETP.NE.AND P0, PT, R0, 0x4, PT ;  /* 0x000000040000780c */ /* 0x000fda0003f05270 */
[----:B------:R-:W-:Y:S05]  /*1410*/  @P0 BREAK.RELIABLE B1 ;  /* 0x0000000000010942 */ /* 0x000fea0003800100 */
[----:B------:R-:W-:Y:S05]  /*1420*/  @!P0 BRA `(.L_x_32) ;  /* 0x0000000000248947 */ /* 0x000fea0003800000 */
[----:B------:R-:W-:Y:S05]  /*1430*/  BRA `(.L_x_33) ;  /* 0x0000000000447947 */ /* 0x000fea0003800000 */
.L_x_30:
[----:B------:R-:W-:Y:S01]  /*1440*/  ISETP.NE.AND P0, PT, R0, 0x6, PT ;  /* 0x000000060000780c */ /* 0x000fe20003f05270 */
[----:B------:R-:W-:Y:S02]  /*1450*/  IMAD.MOV.U32 R4, RZ, RZ, R22 ;  /* 0x000000ffff047224 */ /* 0x000fe400078e0016 */
[----:B------:R-:W-:-:S10]  /*1460*/  IMAD.MOV.U32 R5, RZ, RZ, R23 ;  /* 0x000000ffff057224 */ /* 0x000fd400078e0017 */
[----:B------:R-:W-:Y:S05]  /*1470*/  @!P0 BREAK.RELIABLE B1 ;  /* 0x0000000000018942 */ /* 0x000fea0003800100 */
[----:B------:R-:W-:Y:S05]  /*1480*/  @!P0 BRA `(.L_x_31) ;  /* 0x00000000004c8947 */ /* 0x000fea0003800000 */
[----:B------:R-:W-:-:S13]  /*1490*/  ISETP.NE.AND P0, PT, R0, 0x7, PT ;  /* 0x000000070000780c */ /* 0x000fda0003f05270 */
[----:B------:R-:W-:Y:S05]  /*14a0*/  @P0 BREAK.RELIABLE B1 ;  /* 0x0000000000010942 */ /* 0x000fea0003800100 */
[----:B------:R-:W-:Y:S05]  /*14b0*/  @P0 BRA `(.L_x_33) ;  /* 0x0000000000240947 */ /* 0x000fea0003800000 */
.L_x_32:
[----:B------:R-:W-:Y:S05]  /*14c0*/  BSYNC.RELIABLE B1 ;  /* 0x0000000000017941 */ /* 0x000fea0003800100 */
.L_x_29:
[----:B----4-:R-:W-:Y:S02]  /*14d0*/  R2UR UR4, R38 ;  /* 0x00000000260472ca */ /* 0x010fe400000e0000 */
[----:B------:R-:W-:-:S13]  /*14e0*/  R2UR UR5, R39 ;  /* 0x00000000270572ca */ /* 0x000fda00000e0000 */
[----:B------:R-:W2:Y:S01]  /*14f0*/  LDG.E.64 R4, desc[UR4][R30.64+0x10] ;  /* 0x000010041e047981 */ /* 0x000ea2000c1e1b00 */
[----:B------:R-:W-:-:S05]  /*1500*/  IMAD.SHL.U32 R0, R25, 0x8, RZ ;  /* 0x0000000819007824 */ /* 0x000fca00078e00ff */
[----:B------:R-:W-:-:S04]  /*1510*/  LOP3.LUT R3, R0, 0x7ffffff8, RZ, 0xc0, !PT ;  /* 0x7ffffff800037812 */ /* 0x000fc800078ec0ff */
[----:B--2---:R-:W-:-:S05]  /*1520*/  IADD3 R4, P0, PT, R4, R3, RZ ;  /* 0x0000000304047210 */ /* 0x004fca0007f1e0ff */
[----:B------:R-:W-:Y:S01]  /*1530*/  IMAD.X R5, RZ, RZ, R5, P0 ;  /* 0x000000ffff057224 */ /* 0x000fe200000e0605 */
[----:B------:R-:W-:Y:S07]  /*1540*/  BRA `(.L_x_31) ;  /* 0x00000000001c7947 */ /* 0x000fee0003800000 */
.L_x_33:
[----:B----4-:R-:W-:Y:S02]  /*1550*/  R2UR UR4, R38 ;  /* 0x00000000260472ca */ /* 0x010fe400000e0000 */
[----:B------:R-:W-:-:S13]  /*1560*/  R2UR UR5, R39 ;  /* 0x00000000270572ca */ /* 0x000fda00000e0000 */
[----:B------:R-:W2:Y:S01]  /*1570*/  LDG.E.64 R4, desc[UR4][R30.64+0x10] ;  /* 0x000010041e047981 */ /* 0x000ea2000c1e1b00 */
[----:B------:R-:W-:-:S05]  /*1580*/  IMAD.SHL.U32 R0, R25, 0x8, RZ ;  /* 0x0000000819007824 */ /* 0x000fca00078e00ff */
[----:B------:R-:W-:-:S04]  /*1590*/  LOP3.LUT R3, R0, 0x7ffffff8, RZ, 0xc0, !PT ;  /* 0x7ffffff800037812 */ /* 0x000fc800078ec0ff */
[----:B--2---:R-:W-:-:S04]  /*15a0*/  IADD3 R4, P0, P1, R4, 0x4, R3 ;  /* 0x0000000404047810 */ /* 0x004fc8000791e003 */
[----:B------:R-:W-:-:S09]  /*15b0*/  IADD3.X R5, PT, PT, R5, RZ, RZ, P0, P1 ;  /* 0x000000ff05057210 */ /* 0x000fd200007e24ff */
.L_x_31:
[----:B------:R-:W-:Y:S05]  /*15c0*/  BSYNC.RECONVERGENT B0 ;  /* 0x0000000000007941 */ /* 0x000fea0003800200 */
.L_x_28:
[----:B----4-:R-:W-:Y:S02]  /*15d0*/  R2UR UR4, R38 ;  /* 0x00000000260472ca */ /* 0x010fe400000e0000 */
[----:B------:R-:W-:-:S13]  /*15e0*/  R2UR UR5, R39 ;  /* 0x00000000270572ca */ /* 0x000fda00000e0000 */
[----:B------:R-:W2:Y:S02]  /*15f0*/  LD.E R0, desc[UR4][R4.64] ;  /* 0x0000000404007980 */ /* 0x000ea4000c101900 */
[----:B--2---:R-:W-:-:S05]  /*1600*/  VIADD R3, R0, 0x10000000 ;  /* 0x1000000000037836 */ /* 0x004fca0000000000 */
[----:B------:R-:W-:-:S13]  /*1610*/  ISETP.GE.U32.AND P0, PT, R3, -0x50000000, PT ;  /* 0xb00000000300780c */ /* 0x000fda0003f06070 */
[----:B------:R-:W-:Y:S05]  /*1620*/  @!P0 BRA `(.L_x_34) ;  /* 0x0000000000348947 */ /* 0x000fea0003800000 */
[----:B------:R-:W-:Y:S01]  /*1630*/  LOP3.LUT R25, R0, 0xfffffff, RZ, 0xc0, !PT ;  /* 0x0fffffff00197812 */ /* 0x000fe200078ec0ff */
[----:B------:R-:W-:Y:S01]  /*1640*/  IMAD.MOV.U32 R4, RZ, RZ, R17 ;  /* 0x000000ffff047224 */ /* 0x000fe200078e0011 */
[----:B------:R-:W-:Y:S01]  /*1650*/  MOV R20, 0x16e0 ;  /* 0x000016e000147802 */ /* 0x000fe20000000f00 */
[----:B------:R-:W-:Y:S01]  /*1660*/  IMAD.MOV.U32 R5, RZ, RZ, R16 ;  /* 0x000000ffff057224 */ /* 0x000fe200078e0010 */
[----:B------:R-:W-:Y:S01]  /*1670*/  LOP3.LUT R10, R25, 0x40000000, RZ, 0xfc, !PT ;  /* 0x40000000190a7812 */ /* 0x000fe200078efcff */
[----:B------:R-:W-:Y:S02]  /*1680*/  IMAD.MOV.U32 R6, RZ, RZ, R22 ;  /* 0x000000ffff067224 */ /* 0x000fe400078e0016 */
[----:B------:R-:W-:Y:S02]  /*1690*/  IMAD.MOV.U32 R7, RZ, RZ, R23 ;  /* 0x000000ffff077224 */ /* 0x000fe400078e0017 */
[----:B------:R-:W-:Y:S02]  /*16a0*/  IMAD.MOV.U32 R8, RZ, RZ, R36 ;  /* 0x000000ffff087224 */ /* 0x000fe400078e0024 */
[----:B------:R-:W-:-:S02]  /*16b0*/  IMAD.MOV.U32 R9, RZ, RZ, R37 ;  /* 0x000000ffff097224 */ /* 0x000fc400078e0025 */
[----:B------:R-:W-:-:S07]  /*16c0*/  IMAD.MOV.U32 R21, RZ, RZ, 0x0 ;  /* 0x00000000ff157424 */ /* 0x000fce00078e00ff */
[----:B------:R-:W-:Y:S05]  /*16d0*/  CALL.REL.NOINC `($_Z13global_expandP3NetP4Book$_Z6expandP6WorkerP3NetP4Bookj) ;  /* 0xfffffff800707944 */ /* 0x000fea0003c3ffff */
[----:B------:R-:W-:Y:S01]  /*16e0*/  LOP3.LUT R25, R25, 0x50000000, RZ, 0xfc, !PT ;  /* 0x5000000019197812 */ /* 0x000fe200078efcff */
[----:B------:R-:W-:Y:S06]  /*16f0*/  BRA `(.L_x_35) ;  /* 0xfffffffc00147947 */ /* 0x000fec000383ffff */
.L_x_34:
[----:B------:R-:W-:Y:S05]  /*1700*/  BSYNC.RECONVERGENT B6 ;  /* 0x0000000000067941 */ /* 0x000fea0003800200 */
.L_x_27:
[----:B------:R-:W-:-:S04]  /*1710*/  LOP3.LUT R3, R0, 0xf0000000, RZ, 0xc0, !PT ;  /* 0xf000000000037812 */ /* 0x000fc800078ec0ff */
[----:B------:R-:W-:-:S13]  /*1720*/  ISETP.NE.AND P0, PT, R3, 0x10000000, PT ;  /* 0x100000000300780c */ /* 0x000fda0003f05270 */
[----:B------:R-:W-:Y:S05]  /*1730*/  @P0 BRA `(.L_x_36) ;  /* 0x0000001400cc0947 */ /* 0x000fea0003800000 */
[----:B------:R-:W-:Y:S02]  /*1740*/  R2UR UR4, R38 ;  /* 0x00000000260472ca */ /* 0x000fe400000e0000 */
[----:B------:R-:W-:-:S13]  /*1750*/  R2UR UR5, R39 ;  /* 0x00000000270572ca */ /* 0x000fda00000e0000 */
[----:B------:R-:W2:Y:S01]  /*1760*/  LDG.E.64 R4, desc[UR4][R36.64] ;  /* 0x0000000424047981 */ /* 0x000ea2000c1e1b00 */
[----:B------:R-:W-:-:S05]  /*1770*/  IMAD.SHL.U32 R3, R0, 0x8, RZ ;  /* 0x0000000800037824 */ /* 0x000fca00078e00ff */
[----:B------:R-:W-:-:S04]  /*1780*/  LOP3.LUT R3, R3, 0x7ffffff8, RZ, 0xc0, !PT ;  /* 0x7ffffff803037812 */ /* 0x000fc800078ec0ff */
[----:B--2---:R-:W-:-:S05]  /*1790*/  IADD3 R44, P0, PT, R4, R3, RZ ;  /* 0x00000003042c7210 */ /* 0x004fca0007f1e0ff */
[----:B------:R-:W-:-:S06]  /*17a0*/  IMAD.X R45, RZ, RZ, R5, P0 ;  /* 0x000000ffff2d7224 */ /* 0x000fcc00000e0605 */
[----:B------:R-:W2:Y:S01]  /*17b0*/  LD.E.64 R44, desc[UR4][R44.64] ;  /* 0x000000042c2c7980 */ /* 0x000ea2000c101b00 */
[----:B------:R-:W-:Y:S01]  /*17c0*/  BSSY B7, `(.L_x_37) ;  /* 0x0000143000077945 */ /* 0x000fe20003800000 */
[----:B--2---:R-:W-:-:S04]  /*17d0*/  ISETP.NE.U32.AND P0, PT, R44, RZ, PT ;  /* 0x000000ff2c00720c */ /* 0x004fc80003f05070 */
[----:B------:R-:W-:-:S13]  /*17e0*/  ISETP.NE.AND.EX P0, PT, R45, RZ, PT, P0 ;  /* 0x000000ff2d00720c */ /* 0x000fda0003f05300 */
[----:B------:R-:W-:Y:S05]  /*17f0*/  @!P0 BRA `(.L_x_38) ;  /* 0x0000001000fc8947 */ /* 0x000fea0003800000 */
[----:B------:R-:W-:Y:S02]  /*1800*/  R2UR UR4, R38 ;  /* 0x00000000260472ca */ /* 0x000fe400000e0000 */
[----:B------:R-:W-:-:S13]  /*1810*/  R2UR UR5, R39 ;  /* 0x00000000270572ca */ /* 0x000fda00000e0000 */
[----:B------:R-:W2:Y:S01]  /*1820*/  LD.E R0, desc[UR4][R44.64+0x10] ;  /* 0x000010042c007980 */ /* 0x000ea2000c101900 */
[----:B------:R-:W-:Y:S03]  /*1830*/  BSSY B0, `(.L_x_39) ;  /* 0x000009d000007945 */ /* 0x000fe60003800000 */
[----:B--2---:R0:W-:Y:S01]  /*1840*/  STL [R1], R0 ;  /* 0x0000000001007387 */ /* 0x0041e20000100800 */
[----:B------:R-:W-:-:S13]  /*1850*/  ISETP.NE.AND P0, PT, R0, RZ, PT ;  /* 0x000000ff0000720c */ /* 0x000fda0003f05270 */
[----:B0-----:R-:W-:Y:S05]  /*1860*/  @!P0 BRA `(.L_x_40) ;  /* 0x0000000800648947 */ /* 0x001fea0003800000 */
[----:B------:R-:W-:Y:S01]  /*1870*/  BSSY.RECONVERGENT B1, `(.L_x_41) ;  /* 0x000002b000017945 */ /* 0x000fe20003800200 */
[----:B------:R-:W-:-:S07]  /*1880*/  IMAD.MOV.U32 R3, RZ, RZ, RZ ;  /* 0x000000ffff037224 */ /* 0x000fce00078e00ff */
.L_x_47:
[----:B------:R-:W2:Y:S01]  /*1890*/  LDL R0, [R2+0x10] ;  /* 0x0000100002007983 */ /* 0x000ea20000100800 */
[----:B------:R-:W-:Y:S01]  /*18a0*/  BSSY.RECONVERGENT B2, `(.L_x_42) ;  /* 0x000001c000027945 */ /* 0x000fe20003800200 */
[----:B--2---:R-:W-:-:S07]  /*18b0*/  LOP3.LUT R7, R0, 0xfffffff, RZ, 0xc0, !PT ;  /* 0x0fffffff00077812 */ /* 0x004fce00078ec0ff */
.L_x_46:
[----:B------:R-:W-:Y:S05]  /*18c0*/  YIELD ;  /* 0x0000000000007946 */ /* 0x000fea0003800000 */
[----:B------:R-:W-:Y:S02]  /*18d0*/  R2UR UR4, R38 ;  /* 0x00000000260472ca */ /* 0x000fe400000e0000 */
[----:B------:R-:W-:-:S13]  /*18e0*/  R2UR UR5, R39 ;  /* 0x00000000270572ca */ /* 0x000fda00000e0000 */
[----:B0-----:R-:W2:Y:S01]  /*18f0*/  LDG.E.64 R4, desc[UR4][R30.64+0x10] ;  /* 0x000010041e047981 */ /* 0x001ea2000c1e1b00 */
[----:B------:R-:W-:Y:S02]  /*1900*/  IMAD.MOV.U32 R9, RZ, RZ, -0x3 ;  /* 0xfffffffdff097424 */ /* 0x000fe400078e00ff */
[----:B------:R-:W-:Y:S02]  /*1910*/  IMAD.MOV.U32 R8, RZ, RZ, RZ ;  /* 0x000000ffff087224 */ /* 0x000fe400078e00ff */
[----:B--2---:R-:W-:-:S05]  /*1920*/  IMAD.WIDE.U32 R4, R7, 0x8, R4 ;  /* 0x0000000807047825 */ /* 0x004fca00078e0004 */
[----:B------:R-:W2:Y:S01]  /*1930*/  ATOM.E.CAS.STRONG.GPU PT, R0, [R4], R8, R9 ;  /* 0x000000080400738b */ /* 0x000ea200001ee109 */
[----:B------:R-:W-:Y:S01]  /*1940*/  BSSY.RELIABLE B3, `(.L_x_43) ;  /* 0x000000c000037945 */ /* 0x000fe20003800100 */
[----:B--2---:R-:W-:-:S13]  /*1950*/  ISETP.NE.AND P0, PT, R0, RZ, PT ;  /* 0x000000ff0000720c */ /* 0x004fda0003f05270 */
[----:B-1----:R-:W-:Y:S05]  /*1960*/  @P0 BRA `(.L_x_44) ;  /* 0x0000000000240947 */ /* 0x002fea0003800000 */
[----:B------:R-:W-:Y:S02]  /*1970*/  IMAD.MOV.U32 R8, RZ, RZ, RZ ;  /* 0x000000ffff087224 */ /* 0x000fe400078e00ff */
[----:B------:R-:W-:-:S05]  /*1980*/  IMAD.MOV.U32 R9, RZ, RZ, -0x3 ;  /* 0xfffffffdff097424 */ /* 0x000fca00078e00ff */
[----:B------:R-:W2:Y:S02]  /*1990*/  ATOM.E.CAS.STRONG.GPU PT, R0, [R4+0x4], R8, R9 ;  /* 0x000004080400738b */ /* 0x000ea400001ee109 */
[----:B--2---:R-:W-:-:S13]  /*19a0*/  ISETP.NE.AND P0, PT, R0, RZ, PT ;  /* 0x000000ff0000720c */ /* 0x004fda0003f05270 */
[----:B------:R-:W-:Y:S05]  /*19b0*/  @!P0 BREAK.RELIABLE B3 ;  /* 0x0000000000038942 */ /* 0x000fea0003800100 */
[----:B------:R-:W-:Y:S05]  /*19c0*/  @!P0 BRA `(.L_x_45) ;  /* 0x0000000000248947 */ /* 0x000fea0003800000 */
[----:B------:R-:W-:Y:S02]  /*19d0*/  R2UR UR4, R38 ;  /* 0x00000000260472ca */ /* 0x000fe400000e0000 */
[----:B------:R-:W-:-:S13]  /*19e0*/  R2UR UR5, R39 ;  /* 0x00000000270572ca */ /* 0x000fda00000e0000 */
[----:B------:R0:W-:Y:S02]  /*19f0*/  ST.E desc[UR4][R4.64], RZ ;  /* 0x000000ff04007985 */ /* 0x0001e4000c101904 */
.L_x_44:
[----:B------:R-:W-:Y:S05]  /*1a00*/  BSYNC.RELIABLE B3 ;  /* 0x0000000000037941 */ /* 0x000fea0003800100 */
.L_x_43:
[----:B------:R-:W2:Y:S02]  /*1a10*/  LDL R0, [R2+0x10] ;  /* 0x0000100002007983 */ /* 0x000ea40000100800 */
[----:B--2---:R-:W-:-:S05]  /*1a20*/  VIADD R0, R0, 0x1 ;  /* 0x0000000100007836 */ /* 0x004fca0000000000 */
[----:B------:R-:W-:-:S05]  /*1a30*/  LOP3.LUT R7, R0, 0xfffffff, RZ, 0xc0, !PT ;  /* 0x0fffffff00077812 */ /* 0x000fca00078ec0ff */
[----:B------:R1:W-:Y:S01]  /*1a40*/  STL [R2+0x10], R7 ;  /* 0x0000100702007387 */ /* 0x0003e20000100800 */
[----:B------:R-:W-:Y:S05]  /*1a50*/  BRA `(.L_x_46) ;  /* 0xfffffffc00987947 */ /* 0x000fea000383ffff */
.L_x_45:
[----:B------:R-:W-:Y:S05]  /*1a60*/  BSYNC.RECONVERGENT B2 ;  /* 0x0000000000027941 */ /* 0x000fea0003800200 */
.L_x_42:
[----:B------:R-:W2:Y:S01]  /*1a70*/  LDL.64 R4, [R2+0x18] ;  /* 0x0000180002047983 */ /* 0x000ea20000100a00 */
[C---:B------:R-:W-:Y:S02]  /*1a80*/  R2UR UR4, R38.reuse ;  /* 0x00000000260472ca */ /* 0x040fe400000e0000 */
[C---:B------:R-:W-:Y:S02]  /*1a90*/  R2UR UR5, R39.reuse ;  /* 0x00000000270572ca */ /* 0x040fe400000e0000 */
[----:B------:R-:W-:Y:S02]  /*1aa0*/  R2UR UR6, R38 ;  /* 0x00000000260672ca */ /* 0x000fe400000e0000 */
[----:B------:R-:W-:Y:S01]  /*1ab0*/  R2UR UR7, R39 ;  /* 0x00000000270772ca */ /* 0x000fe200000e0000 */
[----:B--2---:R-:W-:-:S08]  /*1ac0*/  IMAD.WIDE.U32 R4, R3, 0x4, R4 ;  /* 0x0000000403047825 */ /* 0x004fd000078e0004 */
[----:B------:R0:W-:Y:S04]  /*1ad0*/  ST.E desc[UR4][R4.64], R7 ;  /* 0x0000000704007985 */ /* 0x0001e8000c101904 */
[----:B------:R-:W2:Y:S01]  /*1ae0*/  LD.E R0, desc[UR6][R44.64+0x10] ;  /* 0x000010062c007980 */ /* 0x000ea2000c101900 */
[----:B------:R-:W-:-:S05]  /*1af0*/  VIADD R3, R3, 0x1 ;  /* 0x0000000103037836 */ /* 0x000fca0000000000 */
[----:B--2---:R-:W-:-:S13]  /*1b00*/  ISETP.GE.U32.AND P0, PT, R3, R0, PT ;  /* 0x000000000300720c */ /* 0x004fda0003f06070 */
[----:B0-----:R-:W-:Y:S05]  /*1b10*/  @!P0 BRA `(.L_x_47) ;  /* 0xfffffffc005c8947 */ /* 0x001fea000383ffff */
[----:B------:R-:W-:Y:S05]  /*1b20*/  BSYNC.RECONVERGENT B1 ;  /* 0x0000000000017941 */ /* 0x000fea0003800200 */
.L_x_41:
[----:B------:R-:W-:-:S13]  /*1b30*/  ISETP.NE.AND P0, PT, R0, RZ, PT ;  /* 0x000000ff0000720c */ /* 0x000fda0003f05270 */
[----:B------:R-:W-:Y:S05]  /*1b40*/  @!P0 BRA `(.L_x_40) ;  /* 0x0000000400ac8947 */ /* 0x000fea0003800000 */
[----:B------:R-:W-:-:S07]  /*1b50*/  IMAD.MOV.U32 R0, RZ, RZ, RZ ;  /* 0x000000ffff007224 */ /* 0x000fce00078e00ff */
.L_x_60:
[----:B------:R-:W-:Y:S02]  /*1b60*/  R2UR UR4, R38 ;  /* 0x00000000260472ca */ /* 0x000fe400000e0000 */
[----:B------:R-:W-:-:S13]  /*1b70*/  R2UR UR5, R39 ;  /* 0x00000000270572ca */ /* 0x000fda00000e0000 */
[----:B------:R-:W2:Y:S02]  /*1b80*/  LD.E.64 R4, desc[UR4][R44.64+0x18] ;  /* 0x000018042c047980 */ /* 0x000ea4000c101b00 */
[----:B--2---:R-:W-:-:S05]  /*1b90*/  IMAD.WIDE.U32 R4, R0, 0x8, R4 ;  /* 0x0000000800047825 */ /* 0x004fca00078e0004 */
[----:B------:R-:W2:Y:S01]  /*1ba0*/  LD.E R8, desc[UR4][R4.64] ;  /* 0x0000000404087980 */ /* 0x000ea2000c101900 */
[----:B------:R-:W-:Y:S04]  /*1bb0*/  BSSY.RECONVERGENT B1, `(.L_x_48) ;  /* 0x000001e000017945 */ /* 0x000fe80003800200 */
[----:B------:R-:W-:Y:S01]  /*1bc0*/  BSSY.RELIABLE B2, `(.L_x_49) ;  /* 0x0000014000027945 */ /* 0x000fe20003800100 */
[----:B------:R0:W5:Y:S01]  /*1bd0*/  LD.E R3, desc[UR4][R4.64+0x4] ;  /* 0x0000040404037980 */ /* 0x000162000c101900 */
[----:B--2---:R-:W-:-:S05]  /*1be0*/  VIADD R6, R8, 0x10000000 ;  /* 0x1000000008067836 */ /* 0x004fca0000000000 */
[----:B------:R-:W-:-:S13]  /*1bf0*/  ISETP.GT.U32.AND P0, PT, R6, -0x50000001, PT ;  /* 0xafffffff0600780c */ /* 0x000fda0003f04070 */
[----:B01----:R-:W-:Y:S05]  /*1c00*/  @P0 BRA `(.L_x_50) ;  /* 0x00000000003c0947 */ /* 0x003fea0003800000 */
[C---:B------:R-:W-:Y:S02]  /*1c10*/  LEA.HI R4, R8.reuse, 0xfffffffa, RZ, 0x4 ;  /* 0xfffffffa08047811 */ /* 0x040fe400078f20ff */
[----:B------:R-:W-:Y:S02]  /*1c20*/  LEA.HI R5, R8, 0xfffffff7, RZ, 0x4 ;  /* 0xfffffff708057811 */ /* 0x000fe400078f20ff */
[----:B------:R-:W-:Y:S02]  /*1c30*/  LOP3.LUT R4, R4, 0xffff, RZ, 0xc0, !PT ;  /* 0x0000ffff04047812 */ /* 0x000fe400078ec0ff */
[----:B------:R-:W-:Y:S02]  /*1c40*/  LOP3.LUT R5, R5, 0xffff, RZ, 0xc0, !PT ;  /* 0x0000ffff05057812 */ /* 0x000fe400078ec0ff */
[----:B------:R-:W-:Y:S02]  /*1c50*/  LOP3.LUT R6, R8, 0xf0000000, RZ, 0xc0, !PT ;  /* 0xf000000008067812 */ /* 0x000fe400078ec0ff */
[----:B------:R-:W-:-:S02]  /*1c60*/  ISETP.GT.U32.AND P0, PT, R4, 0xfffc, PT ;  /* 0x0000fffc0400780c */ /* 0x000fc40003f04070 */
[----:B------:R-:W-:Y:S02]  /*1c70*/  ISETP.GT.U32.AND P1, PT, R5, 0xfffc, PT ;  /* 0x0000fffc0500780c */ /* 0x000fe40003f24070 */
[C---:B------:R-:W-:Y:S02]  /*1c80*/  ISETP.NE.AND P0, PT, R6.reuse, 0x30000000, P0 ;  /* 0x300000000600780c */ /* 0x040fe40000705270 */
[----:B------:R-:W-:-:S04]  /*1c90*/  ISETP.NE.AND P1, PT, R6, 0x60000000, P1 ;  /* 0x600000000600780c */ /* 0x000fc80000f25270 */
[----:B------:R-:W-:-:S13]  /*1ca0*/  PLOP3.LUT P0, PT, P0, P1, PT, 0xf8, 0x8f ;  /* 0x00000000008f781c */ /* 0x000fda0000703f70 */
[----:B------:R-:W-:Y:S05]  /*1cb0*/  @!P0 BREAK.RELIABLE B2 ;  /* 0x0000000000028942 */ /* 0x000fea0003800100 */
[----:B------:R-:W-:Y:S05]  /*1cc0*/  @P0 BRA `(.L_x_50) ;  /* 0x00000000000c0947 */ /* 0x000fea0003800000 */
[----:B------:R1:W5:Y:S01]  /*1cd0*/  LDL.64 R6, [R2+0x18] ;  /* 0x0000180002067983 */ /* 0x0003620000100a00 */
[----:B------:R-:W-:Y:S01]  /*1ce0*/  IMAD.MOV.U32 R4, RZ, RZ, R8 ;  /* 0x000000ffff047224 */ /* 0x000fe200078e0008 */
[----:B------:R-:W-:Y:S06]  /*1cf0*/  BRA `(.L_x_51) ;  /* 0x0000000000247947 */ /* 0x000fec0003800000 */
.L_x_50:
[----:B------:R-:W-:Y:S05]  /*1d00*/  BSYNC.RELIABLE B2 ;  /* 0x0000000000027941 */ /* 0x000fea0003800100 */
.L_x_49:
[----:B------:R-:W2:Y:S01]  /*1d10*/  LDL.64 R6, [R2+0x18] ;  /* 0x0000180002067983 */ /* 0x000ea20000100a00 */
[----:B------:R-:W-:Y:S01]  /*1d20*/  IMAD.SHL.U32 R4, R8, 0x4, RZ ;  /* 0x0000000408047824 */ /* 0x000fe200078e00ff */
[----:B------:R-:W-:Y:S02]  /*1d30*/  R2UR UR4, R38 ;  /* 0x00000000260472ca */ /* 0x000fe400000e0000 */
[----:B------:R-:W-:Y:S02]  /*1d40*/  R2UR UR5, R39 ;  /* 0x00000000270572ca */ /* 0x000fe400000e0000 */
[----:B------:R-:W-:-:S04]  /*1d50*/  LOP3.LUT R5, R4, 0x3ffffffc, RZ, 0xc0, !PT ;  /* 0x3ffffffc04057812 */ /* 0x000fc800078ec0ff */
[----:B--2---:R-:W-:-:S05]  /*1d60*/  IADD3 R4, P0, PT, R6, R5, RZ ;  /* 0x0000000506047210 */ /* 0x004fca0007f1e0ff */
[----:B------:R-:W-:-:S05]  /*1d70*/  IMAD.X R5, RZ, RZ, R7, P0 ;  /* 0x000000ffff057224 */ /* 0x000fca00000e0607 */
[----:B------:R0:W5:Y:S03]  /*1d80*/  LD.E R4, desc[UR4][R4.64] ;  /* 0x0000000404047980 */ /* 0x000166000c101900 */
.L_x_51:
[----:B------:R-:W-:Y:S05]  /*1d90*/  BSYNC.RECONVERGENT B1 ;  /* 0x0000000000017941 */ /* 0x000fea0003800200 */
.L_x_48:
[----:B0----5:R-:W-:Y:S01]  /*1da0*/  VIADD R5, R3, 0x10000000 ;  /* 0x1000000003057836 */ /* 0x021fe20000000000 */
[----:B------:R-:W-:Y:S04]  /*1db0*/  BSSY.RECONVERGENT B1, `(.L_x_52) ;  /* 0x000001b000017945 */ /* 0x000fe80003800200 */
[----:B------:R-:W-:Y:S01]  /*1dc0*/  BSSY.RELIABLE B2, `(.L_x_53) ;  /* 0x0000012000027945 */ /* 0x000fe20003800100 */
[----:B------:R-:W-:Y:S02]  /*1dd0*/  ISETP.GT.U32.AND P0, PT, R5, -0x50000001, PT ;  /* 0xafffffff0500780c */ /* 0x000fe40003f04070 */
[----:B------:R-:W-:-:S04]  /*1de0*/  LOP3.LUT R5, R4, 0xfffffff, RZ, 0xc0, !PT ;  /* 0x0fffffff04057812 */ /* 0x000fc800078ec0ff */
[----:B------:R-:W-:-:S07]  /*1df0*/  LOP3.LUT R5, R5, 0xf0000000, R8, 0xf8, !PT ;  /* 0xf000000005057812 */ /* 0x000fce00078ef808 */
[----:B------:R-:W-:Y:S05]  /*1e00*/  @P0 BRA `(.L_x_54) ;  /* 0x0000000000340947 */ /* 0x000fea0003800000 */
[C---:B------:R-:W-:Y:S02]  /*1e10*/  LEA.HI R4, R3.reuse, 0xfffffffa, RZ, 0x4 ;  /* 0xfffffffa03047811 */ /* 0x040fe400078f20ff */
[----:B------:R-:W-:Y:S02]  /*1e20*/  LOP3.LUT R8, R3, 0xf0000000, RZ, 0xc0, !PT ;  /* 0xf000000003087812 */ /* 0x000fe400078ec0ff */
[----:B------:R-:W-:Y:S02]  /*1e30*/  LOP3.LUT R4, R4, 0xffff, RZ, 0xc0, !PT ;  /* 0x0000ffff04047812 */ /* 0x000fe400078ec0ff */
[----:B------:R-:W-:Y:S02]  /*1e40*/  ISETP.NE.AND P0, PT, R8, 0x30000000, PT ;  /* 0x300000000800780c */ /* 0x000fe40003f05270 */
[----:B------:R-:W-:-:S13]  /*1e50*/  ISETP.GT.U32.AND P1, PT, R4, 0xfffc, PT ;  /* 0x0000fffc0400780c */ /* 0x000fda0003f24070 */
[----:B------:R-:W-:Y:S05]  /*1e60*/  @P0 BRA P1, `(.L_x_54) ;  /* 0x00000000001c0947 */ /* 0x000fea0000800000 */
[----:B------:R-:W-:Y:S02]  /*1e70*/  LEA.HI R4, R3, 0xfffffff7, RZ, 0x4 ;  /* 0xfffffff703047811 */ /* 0x000fe400078f20ff */
[----:B------:R-:W-:Y:S02]  /*1e80*/  ISETP.NE.AND P0, PT, R8, 0x60000000, PT ;  /* 0x600000000800780c */ /* 0x000fe40003f05270 */
[----:B------:R-:W-:-:S04]  /*1e90*/  LOP3.LUT R4, R4, 0xffff, RZ, 0xc0, !PT ;  /* 0x0000ffff04047812 */ /* 0x000fc800078ec0ff */
[----:B------:R-:W-:Y:S01]  /*1ea0*/  ISETP.LT.U32.OR P0, PT, R4, 0xfffd, !P0 ;  /* 0x0000fffd0400780c */ /* 0x000fe20004701470 */
[----:B------:R-:W-:-:S12]  /*1eb0*/  IMAD.MOV.U32 R4, RZ, RZ, R3 ;  /* 0x000000ffff047224 */ /* 0x000fd800078e0003 */
[----:B------:R-:W-:Y:S05]  /*1ec0*/  @P0 BREAK.RELIABLE B2 ;  /* 0x0000000000020942 */ /* 0x000fea0003800100 */
[----:B------:R-:W-:Y:S05]  /*1ed0*/  @P0 BRA `(.L_x_55) ;  /* 0x0000000000200947 */ /* 0x000fea0003800000 */
.L_x_54:
[----:B------:R-:W-:Y:S05]  /*1ee0*/  BSYNC.RELIABLE B2 ;  /* 0x0000000000027941 */ /* 0x000fea0003800100 */
.L_x_53:
[----:B------:R-:W-:Y:S01]  /*1ef0*/  IMAD.SHL.U32 R4, R3, 0x4, RZ ;  /* 0x0000000403047824 */ /* 0x000fe200078e00ff */
[----:B------:R-:W-:Y:S02]  /*1f00*/  R2UR UR4, R38 ;  /* 0x00000000260472ca */ /* 0x000fe400000e0000 */
[----:B------:R-:W-:Y:S02]  /*1f10*/  R2UR UR5, R39 ;  /* 0x00000000270572ca */ /* 0x000fe400000e0000 */
[----:B------:R-:W-:-:S04]  /*1f20*/  LOP3.LUT R9, R4, 0x3ffffffc, RZ, 0xc0, !PT ;  /* 0x3ffffffc04097812 */ /* 0x000fc800078ec0ff */
[----:B------:R-:W-:-:S05]  /*1f30*/  IADD3 R8, P0, PT, R6, R9, RZ ;  /* 0x0000000906087210 */ /* 0x000fca0007f1e0ff */
[----:B------:R-:W-:-:S05]  /*1f40*/  IMAD.X R9, RZ, RZ, R7, P0 ;  /* 0x000000ffff097224 */ /* 0x000fca00000e0607 */
[----:B------:R0:W5:Y:S03]  /*1f50*/  LD.E R4, desc[UR4][R8.64] ;  /* 0x0000000408047980 */ /* 0x000166000c101900 */
.L_x_55:
[----:B------:R-:W-:Y:S05]  /*1f60*/  BSYNC.RECONVERGENT B1 ;  /* 0x0000000000017941 */ /* 0x000fea0003800200 */
.L_x_52:
[C---:B------:R-:W-:Y:S01]  /*1f70*/  R2UR UR6, R38.reuse ;  /* 0x00000000260672ca */ /* 0x040fe200000e0000 */
[----:B------:R-:W-:Y:S01]  /*1f80*/  IMAD.MOV.U32 R10, RZ, RZ, R6 ;  /* 0x000000ffff0a7224 */ /* 0x000fe200078e0006 */
[C---:B------:R-:W-:Y:S01]  /*1f90*/  R2UR UR7, R39.reuse ;  /* 0x00000000270772ca */ /* 0x040fe200000e0000 */
[----:B------:R-:W-:Y:S01]  /*1fa0*/  IMAD.MOV.U32 R11, RZ, RZ, R7 ;  /* 0x000000ffff0b7224 */ /* 0x000fe200078e0007 */
[----:B------:R-:W-:Y:S02]  /*1fb0*/  R2UR UR4, R38 ;  /* 0x00000000260472ca */ /* 0x000fe400000e0000 */
[----:B------:R-:W-:Y:S01]  /*1fc0*/  R2UR UR5, R39 ;  /* 0x00000000270572ca */ /* 0x000fe200000e0000 */
[----:B------:R-:W-:-:S08]  /*1fd0*/  IMAD.WIDE.U32 R10, R0, 0x4, R10 ;  /* 0x00000004000a7825 */ /* 0x000fd000078e000a */
[----:B0-----:R-:W2:Y:S04]  /*1fe0*/  LDG.E.64 R8, desc[UR6][R30.64+0x10] ;  /* 0x000010061e087981 */ /* 0x001ea8000c1e1b00 */
[----:B------:R-:W2:Y:S01]  /*1ff0*/  LD.E R11, desc[UR4][R10.64] ;  /* 0x000000040a0b7980 */ /* 0x000ea2000c101900 */
[----:B-----5:R-:W-:Y:S01]  /*2000*/  LOP3.LUT R4, R4, 0xfffffff, RZ, 0xc0, !PT ;  /* 0x0fffffff04047812 */ /* 0x020fe200078ec0ff */
[----:B------:R-:W-:Y:S03]  /*2010*/  BSSY B1, `(.L_x_56) ;  /* 0x0000008000017945 */ /* 0x000fe60003800000 */
[----:B------:R-:W-:Y:S01]  /*2020*/  LOP3.LUT R7, R4, 0xf0000000, R3, 0xf8, !PT ;  /* 0xf000000004077812 */ /* 0x000fe200078ef803 */
[----:B------:R-:W-:-:S02]  /*2030*/  IMAD.MOV.U32 R4, RZ, RZ, -0x3 ;  /* 0xfffffffdff047424 */ /* 0x000fc400078e00ff */
[----:B--2---:R-:W-:-:S07]  /*2040*/  IMAD.WIDE.U32 R8, R11, 0x8, R8 ;  /* 0x000000080b087825 */ /* 0x004fce00078e0008 */
.L_x_57:
[----:B------:R-:W-:Y:S05]  /*2050*/  YIELD ;  /* 0x0000000000007946 */ /* 0x000fea0003800000 */
[----:B------:R-:W2:Y:S02]  /*2060*/  ATOM.E.CAS.STRONG.GPU PT, R3, [R8], R4, R5 ;  /* 0x000000040803738b */ /* 0x000ea400001ee105 */
[----:B--2---:R-:W-:-:S13]  /*2070*/  ISETP.NE.AND P0, PT, R3, -0x3, PT ;  /* 0xfffffffd0300780c */ /* 0x004fda0003f05270 */
[----:B------:R-:W-:Y:S05]  /*2080*/  @P0 BRA `(.L_x_57) ;  /* 0xfffffffc00f00947 */ /* 0x000fea000383ffff */
[----:B------:R-:W-:Y:S05]  /*2090*/  BSYNC B1 ;  /* 0x0000000000017941 */ /* 0x000fea0003800000 */
.L_x_56:
[----:B------:R-:W2:Y:S01]  /*20a0*/  LDL.64 R4, [R2+0x18] ;  /* 0x0000180002047983 */ /* 0x000ea20000100a00 */
[C---:B------:R-:W-:Y:S02]  /*20b0*/  R2UR UR6, R38.reuse ;  /* 0x00000000260672ca */ /* 0x040fe400000e0000 */
[C---:B------:R-:W-:Y:S02]  /*20c0*/  R2UR UR7, R39.reuse ;  /* 0x00000000270772ca */ /* 0x040fe400000e0000 */
[----:B------:R-:W-:Y:S02]  /*20d0*/  R2UR UR4, R38 ;  /* 0x00000000260472ca */ /* 0x000fe400000e0000 */
[----:B------:R-:W-:-:S09]  /*20e0*/  R2UR UR5, R39 ;  /* 0x00000000270572ca */ /* 0x000fd200000e0000 */
[----:B------:R-:W3:Y:S01]  /*20f0*/  LDG.E.64 R8, desc[UR6][R30.64+0x10] ;  /* 0x000010061e087981 */ /* 0x000ee2000c1e1b00 */
[----:B--2---:R-:W-:-:S06]  /*2100*/  IMAD.WIDE.U32 R4, R0, 0x4, R4 ;  /* 0x0000000400047825 */ /* 0x004fcc00078e0004 */
[----:B------:R-:W3:Y:S01]  /*2110*/  LD.E R5, desc[UR4][R4.64] ;  /* 0x0000000404057980 */ /* 0x000ee2000c101900 */
[----:B------:R-:W-:Y:S01]  /*2120*/  BSSY B1, `(.L_x_58) ;  /* 0x0000007000017945 */ /* 0x000fe20003800000 */
[----:B---3--:R-:W-:-:S07]  /*2130*/  IMAD.WIDE.U32 R8, R5, 0x8, R8 ;  /* 0x0000000805087825 */ /* 0x008fce00078e0008 */
.L_x_59:
[----:B------:R-:W-:Y:S01]  /*2140*/  IMAD.MOV.U32 R6, RZ, RZ, -0x3 ;  /* 0xfffffffdff067424 */ /* 0x000fe200078e00ff */
[----:B------:R-:W-:Y:S05]  /*2150*/  YIELD ;  /* 0x0000000000007946 */ /* 0x000fea0003800000 */
[----:B------:R-:W2:Y:S02]  /*2160*/  ATOM.E.CAS.STRONG.GPU PT, R6, [R8+0x4], R6, R7 ;  /* 0x000004060806738b */ /* 0x000ea400001ee107 */
[----:B--2---:R-:W-:-:S13]  /*2170*/  ISETP.NE.AND P0, PT, R6, -0x3, PT ;  /* 0xfffffffd0600780c */ /* 0x004fda0003f05270 */
[----:B------:R-:W-:Y:S05]  /*2180*/  @P0 BRA `(.L_x_59) ;  /* 0xfffffffc00ec0947 */ /* 0x000fea000383ffff */
[----:B------:R-:W-:Y:S05]  /*2190*/  BSYNC B1 ;  /* 0x0000000000017941 */ /* 0x000fea0003800000 */
.L_x_58:
[----:B------:R-:W-:Y:S02]  /*21a0*/  R2UR UR4, R38 ;  /* 0x00000000260472ca */ /* 0x000fe400000e0000 */
[----:B------:R-:W-:-:S13]  /*21b0*/  R2UR UR5, R39 ;  /* 0x00000000270572ca */ /* 0x000fda00000e0000 */
[----:B------:R-:W2:Y:S01]  /*21c0*/  LD.E R3, desc[UR4][R44.64+0x10] ;  /* 0x000010042c037980 */ /* 0x000ea2000c101900 */
[----:B------:R-:W-:-:S05]  /*21d0*/  VIADD R0, R0, 0x1 ;  /* 0x0000000100007836 */ /* 0x000fca0000000000 */
[----:B--2---:R-:W-:-:S13]  /*21e0*/  ISETP.GE.U32.AND P0, PT, R0, R3, PT ;  /* 0x000000030000720c */ /* 0x004fda0003f06070 */
[----:B------:R-:W-:Y:S05]  /*21f0*/  @!P0 BRA `(.L_x_60) ;  /* 0xfffffff800588947 */ /* 0x000fea000383ffff */
.L_x_40:
[----:B------:R-:W-:Y:S05]  /*2200*/  BSYNC B0 ;  /* 0x0000000000007941 */ /* 0x000fea0003800000 */
.L_x_39:
[----:B------:R-:W-:Y:S02]  /*2210*/  R2UR UR4, R38 ;  /* 0x00000000260472ca */ /* 0x000fe400000e0000 */
[----:B------:R-:W-:-:S13]  /*2220*/  R2UR UR5, R39 ;  /* 0x00000000270572ca */ /* 0x000fda00000e0000 */
[----:B------:R-:W2:Y:S01]  /*2230*/  LD.E R0, desc[UR4][R44.64+0x4] ;  /* 0x000004042c007980 */ /* 0x000ea2000c101900 */
[----:B------:R-:W-:Y:S01]  /*2240*/  BSSY.RECONVERGENT B6, `(.L_x_61) ;  /* 0x0000057000067945 */ /* 0x000fe20003800200 */
[----:B--2---:R-:W-:-:S13]  /*2250*/  ISETP.NE.AND P0, PT, R0, RZ, PT ;  /* 0x000000ff0000720c */ /* 0x004fda0003f05270 */
[----:B------:R-:W-:Y:S05]  /*2260*/  @!P0 BRA `(.L_x_62) ;  /* 0x0000000400508947 */ /* 0x000fea0003800000 */
[----:B------:R-:W-:-:S07]  /*2270*/  IMAD.MOV.U32 R24, RZ, RZ, RZ ;  /* 0x000000ffff187224 */ /* 0x000fce00078e00ff */
.L_x_71:
[----:B------:R-:W-:Y:S02]  /*2280*/  R2UR UR4, R38 ;  /* 0x00000000260472ca */ /* 0x000fe400000e0000 */
[----:B------:R-:W-:-:S13]  /*2290*/  R2UR UR5, R39 ;  /* 0x00000000270572ca */ /* 0x000fda00000e0000 */
[----:B------:R-:W2:Y:S02]  /*22a0*/  LD.E.64 R4, desc[UR4][R44.64+0x8] ;  /* 0x000008042c047980 */ /* 0x000ea4000c101b00 */
[----:B--2---:R-:W-:Y:S02]  /*22b0*/  IMAD.WIDE.U32 R6, R24, 0x8, R4 ;  /* 0x0000000818067825 */ /* 0x004fe400078e0004 */
[----:B------:R0:W5:Y:S04]  /*22c0*/  LDL.64 R4, [R2+0x18] ;  /* 0x0000180002047983 */ /* 0x0001680000100a00 */
[----:B------:R-:W2:Y:S01]  /*22d0*/  LD.E.64 R6, desc[UR4][R6.64] ;  /* 0x0000000406067980 */ /* 0x000ea2000c101b00 */
[----:B------:R-:W-:Y:S04]  /*22e0*/  BSSY.RECONVERGENT B0, `(.L_x_63) ;  /* 0x000001c000007945 */ /* 0x000fe80003800200 */
[----:B------:R-:W-:Y:S01]  /*22f0*/  BSSY.RELIABLE B1, `(.L_x_64) ;  /* 0x0000013000017945 */ /* 0x000fe20003800100 */
[----:B--2---:R-:W-:-:S04]  /*2300*/  IADD3 R0, P1, PT, RZ, R6, RZ ;  /* 0x00000006ff007210 */ /* 0x004fc80007f3e0ff */
[----:B------:R-:W-:Y:S02]  /*2310*/  ISETP.GT.U32.AND P0, PT, R0, -0x1, PT ;  /* 0xffffffff0000780c */ /* 0x000fe40003f04070 */
[----:B------:R-:W-:-:S04]  /*2320*/  IADD3.X R0, PT, PT, R7, 0x10000000, RZ, P1, !PT ;  /* 0x1000000007007810 */ /* 0x000fc80000ffe4ff */
[----:B------:R-:W-:-:S13]  /*2330*/  ISETP.GT.U32.AND.EX P0, PT, R0, -0x50000001, PT, P0 ;  /* 0xafffffff0000780c */ /* 0x000fda0003f04100 */
[----:B0-----:R-:W-:Y:S05]  /*2340*/  @P0 BRA `(.L_x_65) ;  /* 0x0000000000340947 */ /* 0x001fea0003800000 */
[C---:B------:R-:W-:Y:S02]  /*2350*/  LEA.HI R0, R7.reuse, 0xfffffffa, RZ, 0x4 ;  /* 0xfffffffa07007811 */ /* 0x040fe400078f20ff */
[----:B------:R-:W-:Y:S02]  /*2360*/  LOP3.LUT R3, R7, 0xf0000000, RZ, 0xc0, !PT ;  /* 0xf000000007037812 */ /* 0x000fe400078ec0ff */
[----:B------:R-:W-:Y:S02]  /*2370*/  LOP3.LUT R0, R0, 0xffff, RZ, 0xc0, !PT ;  /* 0x0000ffff00007812 */ /* 0x000fe400078ec0ff */
[----:B------:R-:W-:Y:S02]  /*2380*/  ISETP.NE.AND P0, PT, R3, 0x30000000, PT ;  /* 0x300000000300780c */ /* 0x000fe40003f05270 */
[----:B------:R-:W-:-:S13]  /*2390*/  ISETP.GT.U32.AND P1, PT, R0, 0xfffc, PT ;  /* 0x0000fffc0000780c */ /* 0x000fda0003f24070 */
[----:B------:R-:W-:Y:S05]  /*23a0*/  @P0 BRA P1, `(.L_x_65) ;  /* 0x00000000001c0947 */ /* 0x000fea0000800000 */
[----:B------:R-:W-:Y:S01]  /*23b0*/  LEA.HI R0, R7, 0xfffffff7, RZ, 0x4 ;  /* 0xfffffff707007811 */ /* 0x000fe200078f20ff */
[----:B------:R-:W-:Y:S01]  /*23c0*/  IMAD.MOV.U32 R8, RZ, RZ, R7 ;  /* 0x000000ffff087224 */ /* 0x000fe200078e0007 */
[----:B------:R-:W-:Y:S02]  /*23d0*/  ISETP.NE.AND P0, PT, R3, 0x60000000, PT ;  /* 0x600000000300780c */ /* 0x000fe40003f05270 */
[----:B------:R-:W-:-:S04]  /*23e0*/  LOP3.LUT R0, R0, 0xffff, RZ, 0xc0, !PT ;  /* 0x0000ffff00007812 */ /* 0x000fc800078ec0ff */
[----:B------:R-:W-:-:S13]  /*23f0*/  ISETP.LT.U32.OR P0, PT, R0, 0xfffd, !P0 ;  /* 0x0000fffd0000780c */ /* 0x000fda0004701470 */
[----:B------:R-:W-:Y:S05]  /*2400*/  @P0 BREAK.RELIABLE B1 ;  /* 0x0000000000010942 */ /* 0x000fea0003800100 */
[----:B------:R-:W-:Y:S05]  /*2410*/  @P0 BRA `(.L_x_66) ;  /* 0x0000000000200947 */ /* 0x000fea0003800000 */
.L_x_65:
[----:B------:R-:W-:Y:S05]  /*2420*/  BSYNC.RELIABLE B1 ;  /* 0x0000000000017941 */ /* 0x000fea0003800100 */
.L_x_64:
[----:B------:R-:W-:Y:S01]  /*2430*/  IMAD.SHL.U32 R9, R7, 0x4, RZ ;  /* 0x0000000407097824 */ /* 0x000fe200078e00ff */
[----:B------:R-:W-:Y:S02]  /*2440*/  R2UR UR4, R38 ;  /* 0x00000000260472ca */ /* 0x000fe400000e0000 */
[----:B------:R-:W-:Y:S02]  /*2450*/  R2UR UR5, R39 ;  /* 0x00000000270572ca */ /* 0x000fe400000e0000 */
[----:B------:R-:W-:-:S04]  /*2460*/  LOP3.LUT R9, R9, 0x3ffffffc, RZ, 0xc0, !PT ;  /* 0x3ffffffc09097812 */ /* 0x000fc800078ec0ff */
[----:B-----5:R-:W-:-:S05]  /*2470*/  IADD3 R8, P0, PT, R4, R9, RZ ;  /* 0x0000000904087210 */ /* 0x020fca0007f1e0ff */
[----:B------:R-:W-:-:S05]  /*2480*/  IMAD.X R9, RZ, RZ, R5, P0 ;  /* 0x000000ffff097224 */ /* 0x000fca00000e0605 */
[----:B------:R0:W5:Y:S03]  /*2490*/  LD.E R8, desc[UR4][R8.64] ;  /* 0x0000000408087980 */ /* 0x000166000c101900 */
.L_x_66:
[----:B------:R-:W-:Y:S05]  /*24a0*/  BSYNC.RECONVERGENT B0 ;  /* 0x0000000000007941 */ /* 0x000fea0003800200 */
.L_x_63:
[----:B------:R-:W-:Y:S01]  /*24b0*/  VIADD R0, R6, 0x10000000 ;  /* 0x1000000006007836 */ /* 0x000fe20000000000 */
[----:B-----5:R-:W-:Y:S01]  /*24c0*/  LOP3.LUT R3, R8, 0xfffffff, RZ, 0xc0, !PT ;  /* 0x0fffffff08037812 */ /* 0x020fe200078ec0ff */
[----:B------:R-:W-:Y:S04]  /*24d0*/  BSSY.RECONVERGENT B0, `(.L_x_67) ;  /* 0x000001a000007945 */ /* 0x000fe80003800200 */
[----:B------:R-:W-:Y:S01]  /*24e0*/  BSSY.RELIABLE B1, `(.L_x_68) ;  /* 0x0000011000017945 */ /* 0x000fe20003800100 */
[----:B------:R-:W-:Y:S02]  /*24f0*/  ISETP.GT.U32.AND P0, PT, R0, -0x50000001, PT ;  /* 0xafffffff0000780c */ /* 0x000fe40003f04070 */
[----:B------:R-:W-:-:S11]  /*2500*/  LOP3.LUT R10, R3, 0xf0000000, R7, 0xf8, !PT ;  /* 0xf0000000030a7812 */ /* 0x000fd600078ef807 */
[----:B------:R-:W-:Y:S05]  /*2510*/  @P0 BRA `(.L_x_69) ;  /* 0x0000000000340947 */ /* 0x000fea0003800000 */
[C---:B------:R-:W-:Y:S02]  /*2520*/  LEA.HI R0, R6.reuse, 0xfffffffa, RZ, 0x4 ;  /* 0xfffffffa06007811 */ /* 0x040fe400078f20ff */
[----:B------:R-:W-:Y:S02]  /*2530*/  LOP3.LUT R3, R6, 0xf0000000, RZ, 0xc0, !PT ;  /* 0xf000000006037812 */ /* 0x000fe400078ec0ff */
[----:B------:R-:W-:Y:S02]  /*2540*/  LOP3.LUT R0, R0, 0xffff, RZ, 0xc0, !PT ;  /* 0x0000ffff00007812 */ /* 0x000fe400078ec0ff */
[----:B------:R-:W-:Y:S02]  /*2550*/  ISETP.NE.AND P1, PT, R3, 0x30000000, PT ;  /* 0x300000000300780c */ /* 0x000fe40003f25270 */
[----:B------:R-:W-:-:S13]  /*2560*/  ISETP.GT.U32.AND P0, PT, R0, 0xfffc, PT ;  /* 0x0000fffc0000780c */ /* 0x000fda0003f04070 */
[----:B------:R-:W-:Y:S05]  /*2570*/  @P0 BRA P1, `(.L_x_69) ;  /* 0x00000000001c0947 */ /* 0x000fea0000800000 */
[----:B------:R-:W-:-:S04]  /*2580*/  LEA.HI R0, R6, 0xfffffff7, RZ, 0x4 ;  /* 0xfffffff706007811 */ /* 0x000fc800078f20ff */
[----:B------:R-:W-:-:S04]  /*2590*/  LOP3.LUT R0, R0, 0xffff, RZ, 0xc0, !PT ;  /* 0x0000ffff00007812 */ /* 0x000fc800078ec0ff */
[----:B------:R-:W-:Y:S01]  /*25a0*/  ISETP.GE.U32.AND P0, PT, R0, 0xfffd, PT ;  /* 0x0000fffd0000780c */ /* 0x000fe20003f06070 */
[----:B------:R-:W-:-:S03]  /*25b0*/  IMAD.MOV.U32 R0, RZ, RZ, R6 ;  /* 0x000000ffff007224 */ /* 0x000fc600078e0006 */
[----:B------:R-:W-:-:S13]  /*25c0*/  ISETP.EQ.OR P0, PT, R3, 0x60000000, !P0 ;  /* 0x600000000300780c */ /* 0x000fda0004702670 */
[----:B------:R-:W-:Y:S05]  /*25d0*/  @P0 BREAK.RELIABLE B1 ;  /* 0x0000000000010942 */ /* 0x000fea0003800100 */
[----:B------:R-:W-:Y:S05]  /*25e0*/  @P0 BRA `(.L_x_70) ;  /* 0x0000000000200947 */ /* 0x000fea0003800000 */
.L_x_69:
[----:B------:R-:W-:Y:S05]  /*25f0*/  BSYNC.RELIABLE B1 ;  /* 0x0000000000017941 */ /* 0x000fea0003800100 */
.L_x_68:
[----:B------:R-:W-:Y:S01]  /*2600*/  IMAD.SHL.U32 R3, R6, 0x4, RZ ;  /* 0x0000000406037824 */ /* 0x000fe200078e00ff */
[----:B------:R-:W-:Y:S02]  /*2610*/  R2UR UR4, R38 ;  /* 0x00000000260472ca */ /* 0x000fe400000e0000 */
[----:B------:R-:W-:Y:S02]  /*2620*/  R2UR UR5, R39 ;  /* 0x00000000270572ca */ /* 0x000fe400000e0000 */
[----:B------:R-:W-:-:S04]  /*2630*/  LOP3.LUT R3, R3, 0x3ffffffc, RZ, 0xc0, !PT ;  /* 0x3ffffffc03037812 */ /* 0x000fc800078ec0ff */
[----:B------:R-:W-:-:S05]  /*2640*/  IADD3 R4, P0, PT, R4, R3, RZ ;  /* 0x0000000304047210 */ /* 0x000fca0007f1e0ff */
[----:B------:R-:W-:-:S05]  /*2650*/  IMAD.X R5, RZ, RZ, R5, P0 ;  /* 0x000000ffff057224 */ /* 0x000fca00000e0605 */
[----:B------:R2:W5:Y:S03]  /*2660*/  LD.E R0, desc[UR4][R4.64] ;  /* 0x0000000404007980 */ /* 0x000566000c101900 */
.L_x_70:
[----:B------:R-:W-:Y:S05]  /*2670*/  BSYNC.RECONVERGENT B0 ;  /* 0x0000000000007941 */ /* 0x000fea0003800200 */
.L_x_67:
[----:B-----5:R-:W-:Y:S01]  /*2680*/  LOP3.LUT R11, R0, 0xfffffff, RZ, 0xc0, !PT ;  /* 0x0fffffff000b7812 */ /* 0x020fe200078ec0ff */
[----:B--2---:R-:W-:Y:S01]  /*2690*/  IMAD.MOV.U32 R4, RZ, RZ, R17 ;  /* 0x000000ffff047224 */ /* 0x004fe200078e0011 */
[----:B------:R-:W-:Y:S01]  /*26a0*/  MOV R20, 0x2750 ;  /* 0x0000275000147802 */ /* 0x000fe20000000f00 */
[----:B------:R-:W-:Y:S01]  /*26b0*/  IMAD.MOV.U32 R5, RZ, RZ, R16 ;  /* 0x000000ffff057224 */ /* 0x000fe200078e0010 */
[----:B------:R-:W-:Y:S01]  /*26c0*/  LOP3.LUT R11, R11, 0xf0000000, R6, 0xf8, !PT ;  /* 0xf00000000b0b7812 */ /* 0x000fe200078ef806 */
[----:B------:R-:W-:Y:S02]  /*26d0*/  IMAD.MOV.U32 R6, RZ, RZ, R22 ;  /* 0x000000ffff067224 */ /* 0x000fe400078e0016 */
[----:B------:R-:W-:Y:S02]  /*26e0*/  IMAD.MOV.U32 R7, RZ, RZ, R23 ;  /* 0x000000ffff077224 */ /* 0x000fe400078e0017 */
[----:B------:R-:W-:Y:S02]  /*26f0*/  IMAD.MOV.U32 R8, RZ, RZ, R36 ;  /* 0x000000ffff087224 */ /* 0x000fe400078e0024 */
[----:B0-----:R-:W-:-:S02]  /*2700*/  IMAD.MOV.U32 R9, RZ, RZ, R37 ;  /* 0x000000ffff097224 */ /* 0x001fc400078e0025 */
[----:B------:R-:W-:Y:S02]  /*2710*/  IMAD.MOV.U32 R12, RZ, RZ, R19 ;  /* 0x000000ffff0c7224 */ /* 0x000fe400078e0013 */
[----:B------:R-:W-:Y:S02]  /*2720*/  IMAD.MOV.U32 R13, RZ, RZ, R18 ;  /* 0x000000ffff0d7224 */ /* 0x000fe400078e0012 */
[----:B------:R-:W-:-:S07]  /*2730*/  IMAD.MOV.U32 R21, RZ, RZ, 0x0 ;  /* 0x00000000ff157424 */ /* 0x000fce00078e00ff */
[----:B-1----:R-:W-:Y:S05]  /*2740*/  CALL.REL.NOINC `($_Z13global_expandP3NetP4Book$_Z9put_redexP6WorkerP3NetP4BookjjPj) ;  /* 0x0000000800387944 */ /* 0x002fea0003c00000 */
[----:B------:R-:W-:Y:S02]  /*2750*/  R2UR UR4, R38 ;  /* 0x00000000260472ca */ /* 0x000fe400000e0000 */
[----:B------:R-:W-:-:S13]  /*2760*/  R2UR UR5, R39 ;  /* 0x00000000270572ca */ /* 0x000fda00000e0000 */
[----:B------:R-:W2:Y:S01]  /*2770*/  LD.E R3, desc[UR4][R44.64+0x4] ;  /* 0x000004042c037980 */ /* 0x000ea2000c101900 */
[----:B------:R-:W-:-:S05]  /*2780*/  VIADD R24, R24, 0x1 ;  /* 0x0000000118187836 */ /* 0x000fca0000000000 */
[----:B--2---:R-:W-:-:S13]  /*2790*/  ISETP.GE.U32.AND P0, PT, R24, R3, PT ;  /* 0x000000031800720c */ /* 0x004fda0003f06070 */
[----:B------:R-:W-:Y:S05]  /*27a0*/  @!P0 BRA `(.L_x_71) ;  /* 0xfffffff800b48947 */ /* 0x000fea000383ffff */
.L_x_62:
[----:B------:R-:W-:Y:S05]  /*27b0*/  BSYNC.RECONVERGENT B6 ;  /* 0x0000000000067941 */ /* 0x000fea0003800200 */
.L_x_61:
[----:B------:R-:W-:Y:S02]  /*27c0*/  R2UR UR4, R38 ;  /* 0x00000000260472ca */ /* 0x000fe400000e0000 */
[----:B------:R-:W-:-:S13]  /*27d0*/  R2UR UR5, R39 ;  /* 0x00000000270572ca */ /* 0x000fda00000e0000 */
[----:B------:R-:W2:Y:S01]  /*27e0*/  LD.E R44, desc[UR4][R44.64] ;  /* 0x000000042c2c7980 */ /* 0x000ea2000c101900 */
[----:B------:R-:W-:Y:S04]  /*27f0*/  BSSY.RECONVERGENT B0, `(.L_x_72) ;  /* 0x000001b000007945 */ /* 0x000fe80003800200 */
[----:B------:R-:W-:Y:S01]  /*2800*/  BSSY.RELIABLE B1, `(.L_x_73) ;  /* 0x0000011000017945 */ /* 0x000fe20003800100 */
[----:B--2---:R-:W-:-:S05]  /*2810*/  VIADD R0, R44, 0x10000000 ;  /* 0x100000002c007836 */ /* 0x004fca0000000000 */
[----:B------:R-:W-:-:S13]  /*2820*/  ISETP.GT.U32.AND P0, PT, R0, -0x50000001, PT ;  /* 0xafffffff0000780c */ /* 0x000fda0003f04070 */
[----:B------:R-:W-:Y:S05]  /*2830*/  @P0 BRA `(.L_x_74) ;  /* 0x0000000000340947 */ /* 0x000fea0003800000 */
[C---:B------:R-:W-:Y:S02]  /*2840*/  LEA.HI R0, R44.reuse, 0xfffffffa, RZ, 0x4 ;  /* 0xfffffffa2c007811 */ /* 0x040fe400078f20ff */
[----:B------:R-:W-:Y:S02]  /*2850*/  LOP3.LUT R3, R44, 0xf0000000, RZ, 0xc0, !PT ;  /* 0xf00000002c037812 */ /* 0x000fe400078ec0ff */
[----:B------:R-:W-:Y:S02]  /*2860*/  LOP3.LUT R0, R0, 0xffff, RZ, 0xc0, !PT ;  /* 0x0000ffff00007812 */ /* 0x000fe400078ec0ff */
[----:B------:R-:W-:Y:S02]  /*2870*/  ISETP.NE.AND P1, PT, R3, 0x30000000, PT ;  /* 0x300000000300780c */ /* 0x000fe40003f25270 */
[----:B------:R-:W-:-:S13]  /*2880*/  ISETP.GT.U32.AND P0, PT, R0, 0xfffc, PT ;  /* 0x0000fffc0000780c */ /* 0x000fda0003f04070 */
[----:B------:R-:W-:Y:S05]  /*2890*/  @P0 BRA P1, `(.L_x_74) ;  /* 0x00000000001c0947 */ /* 0x000fea0000800000 */
[----:B------:R-:W-:Y:S01]  /*28a0*/  LEA.HI R0, R44, 0xfffffff7, RZ, 0x4 ;  /* 0xfffffff72c007811 */ /* 0x000fe200078f20ff */
[----:B------:R-:W-:-:S03]  /*28b0*/  IMAD.MOV.U32 R4, RZ, RZ, R44 ;  /* 0x000000ffff047224 */ /* 0x000fc600078e002c */
[----:B------:R-:W-:-:S04]  /*28c0*/  LOP3.LUT R0, R0, 0xffff, RZ, 0xc0, !PT ;  /* 0x0000ffff00007812 */ /* 0x000fc800078ec0ff */
[----:B------:R-:W-:-:S04]  /*28d0*/  ISETP.GE.U32.AND P0, PT, R0, 0xfffd, PT ;  /* 0x0000fffd0000780c */ /* 0x000fc80003f06070 */
[----:B------:R-:W-:-:S13]  /*28e0*/  ISETP.EQ.OR P0, PT, R3, 0x60000000, !P0 ;  /* 0x600000000300780c */ /* 0x000fda0004702670 */
[----:B------:R-:W-:Y:S05]  /*28f0*/  @P0 BREAK.RELIABLE B1 ;  /* 0x0000000000010942 */ /* 0x000fea0003800100 */
[----:B------:R-:W-:Y:S05]  /*2900*/  @P0 BRA `(.L_x_75) ;  /* 0x0000000000240947 */ /* 0x000fea0003800000 */
.L_x_74:
[----:B------:R-:W-:Y:S05]  /*2910*/  BSYNC.RELIABLE B1 ;  /* 0x0000000000017941 */ /* 0x000fea0003800100 */
.L_x_73:
[----:B-1----:R-:W2:Y:S01]  /*2920*/  LDL.64 R2, [R2+0x18] ;  /* 0x0000180002027983 */ /* 0x002ea20000100a00 */
[----:B------:R-:W-:Y:S01]  /*2930*/  IMAD.SHL.U32 R0, R44, 0x4, RZ ;  /* 0x000000042c007824 */ /* 0x000fe200078e00ff */
[----:B------:R-:W-:Y:S02]  /*2940*/  R2UR UR4, R38 ;  /* 0x00000000260472ca */ /* 0x000fe400000e0000 */
[----:B------:R-:W-:Y:S02]  /*2950*/  R2UR UR5, R39 ;  /* 0x00000000270572ca */ /* 0x000fe400000e0000 */
[----:B------:R-:W-:-:S04]  /*2960*/  LOP3.LUT R5, R0, 0x3ffffffc, RZ, 0xc0, !PT ;  /* 0x3ffffffc00057812 */ /* 0x000fc800078ec0ff */
[----:B--2---:R-:W-:-:S05]  /*2970*/  IADD3 R4, P0, PT, R2, R5, RZ ;  /* 0x0000000502047210 */ /* 0x004fca0007f1e0ff */
[----:B------:R-:W-:-:S05]  /*2980*/  IMAD.X R5, RZ, RZ, R3, P0 ;  /* 0x000000ffff057224 */ /* 0x000fca00000e0603 */
[----:B------:R0:W5:Y:S03]  /*2990*/  LD.E R4, desc[UR4][R4.64] ;  /* 0x0000000404047980 */ /* 0x000166000c101900 */
.L_x_75:
[----:B------:R-:W-:Y:S05]  /*29a0*/  BSYNC.RECONVERGENT B0 ;  /* 0x0000000000007941 */ /* 0x000fea0003800200 */
.L_x_72:
[----:B-1----:R-:W-:Y:S02]  /*29b0*/  SHF.R.U32.HI R2, RZ, 0x1c, R44 ;  /* 0x0000001cff027819 */ /* 0x002fe4000001162c */
[----:B0----5:R-:W-:-:S03]  /*29c0*/  LOP3.LUT R5, R4, 0xfffffff, RZ, 0xc0, !PT ;  /* 0x0fffffff04057812 */ /* 0x021fc600078ec0ff */
[----:B------:R-:W-:-:S05]  /*29d0*/  VIADD R0, R2, 0xfffffffa ;  /* 0xfffffffa02007836 */ /* 0x000fca0000000000 */
[----:B------:R-:W-:-:S04]  /*29e0*/  LOP3.LUT R0, R0, 0xffff, RZ, 0xc0, !PT ;  /* 0x0000ffff00007812 */ /* 0x000fc800078ec0ff */
[----:B------:R-:W-:Y:S02]  /*29f0*/  ISETP.GE.U32.AND P0, PT, R0, 0xfffd, PT ;  /* 0x0000fffd0000780c */ /* 0x000fe40003f06070 */
[----:B------:R-:W-:-:S11]  /*2a00*/  LOP3.LUT R0, R5, 0xf0000000, R44, 0xf8, !PT ;  /* 0xf000000005007812 */ /* 0x000fd600078ef82c */
[----:B------:R-:W-:Y:S05]  /*2a10*/  @!P0 BRA `(.L_x_38) ;  /* 0x0000000000748947 */ /* 0x000fea0003800000 */
[----:B------:R-:W-:Y:S01]  /*2a20*/  PRMT R2, R2, 0x9910, RZ ;  /* 0x0000991002027816 */ /* 0x000fe200000000ff */
[----:B------:R-:W-:Y:S01]  /*2a30*/  BSSY.RELIABLE B0, `(.L_x_76) ;  /* 0x0000017000007945 */ /* 0x000fe20003800100 */
[----:B------:R-:W-:Y:S02]  /*2a40*/  IMAD.MOV.U32 R4, RZ, RZ, R22 ;  /* 0x000000ffff047224 */ /* 0x000fe400078e0016 */
[----:B------:R-:W-:Y:S01]  /*2a50*/  ISETP.NE.AND P0, PT, R2, 0x3, PT ;  /* 0x000000030200780c */ /* 0x000fe20003f05270 */
[----:B------:R-:W-:-:S12]  /*2a60*/  IMAD.MOV.U32 R3, RZ, RZ, R23 ;  /* 0x000000ffff037224 */ /* 0x000fd800078e0017 */
[----:B------:R-:W-:Y:S05]  /*2a70*/  @!P0 BRA `(.L_x_77) ;  /* 0x0000000000388947 */ /* 0x000fea0003800000 */
[----:B------:R-:W-:-:S13]  /*2a80*/  ISETP.NE.AND P0, PT, R2, 0x5, PT ;  /* 0x000000050200780c */ /* 0x000fda0003f05270 */
[----:B------:R-:W-:Y:S05]  /*2a90*/  @P0 BRA `(.L_x_78) ;  /* 0x00000000001c0947 */ /* 0x000fea0003800000 */
[----:B------:R-:W-:Y:S02]  /*2aa0*/  R2UR UR4, R38 ;  /* 0x00000000260472ca */ /* 0x000fe400000e0000 */
[----:B------:R-:W-:-:S13]  /*2ab0*/  R2UR UR5, R39 ;  /* 0x00000000270572ca */ /* 0x000fda00000e0000 */
[----:B------:R-:W2:Y:S02]  /*2ac0*/  LDG.E.64 R2, desc[UR4][R30.64+0x10] ;  /* 0x000010041e027981 */ /* 0x000ea4000c1e1b00 */
[----:B--2---:R-:W-:-:S03]  /*2ad0*/  IMAD.WIDE.U32 R2, R5, 0x8, R2 ;  /* 0x0000000805027825 */ /* 0x004fc600078e0002 */
[----:B------:R-:W-:-:S05]  /*2ae0*/  IADD3 R4, P0, PT, R2, 0x4, RZ ;  /* 0x0000000402047810 */ /* 0x000fca0007f1e0ff */
[----:B------:R-:W-:Y:S01]  /*2af0*/  IMAD.X R3, RZ, RZ, R3, P0 ;  /* 0x000000ffff037224 */ /* 0x000fe200000e0603 */
[----:B------:R-:W-:Y:S07]  /*2b00*/  BRA `(.L_x_79) ;  /* 0x0000000000247947 */ /* 0x000fee0003800000 */
.L_x_78:
[----:B------:R-:W-:Y:S02]  /*2b10*/  R2UR UR4, R38 ;  /* 0x00000000260472ca */ /* 0x000fe400000e0000 */
[----:B------:R-:W-:-:S13]  /*2b20*/  R2UR UR5, R39 ;  /* 0x00000000270572ca */ /* 0x000fda00000e0000 */
[----:B------:R-:W2:Y:S02]  /*2b30*/  LDG.E.64 R2, desc[UR4][R30.64+0x10] ;  /* 0x000010041e027981 */ /* 0x000ea4000c1e1b00 */
[----:B--2---:R-:W-:-:S04]  /*2b40*/  IMAD.WIDE.U32 R2, R5, 0x8, R2 ;  /* 0x0000000805027825 */ /* 0x004fc800078e0002 */
[----:B------:R-:W-:-:S07]  /*2b50*/  IMAD.MOV.U32 R4, RZ, RZ, R2 ;  /* 0x000000ffff047224 */ /* 0x000fce00078e0002 */
.L_x_77:
[----:B------:R-:W-:-:S04]  /*2b60*/  ISETP.NE.U32.AND P0, PT, R4, RZ, PT ;  /* 0x000000ff0400720c */ /* 0x000fc80003f05070 */
[----:B------:R-:W-:-:S13]  /*2b70*/  ISETP.NE.AND.EX P0, PT, R3, RZ, PT, P0 ;  /* 0x000000ff0300720c */ /* 0x000fda0003f05300 */
[----:B------:R-:W-:Y:S05]  /*2b80*/  @!P0 BREAK.RELIABLE B0 ;  /* 0x0000000000008942 */ /* 0x000fea0003800100 */
[----:B------:R-:W-:Y:S05]  /*2b90*/  @!P0 BRA `(.L_x_38) ;  /* 0x0000000000148947 */ /* 0x000fea0003800000 */
.L_x_79:
[----:B------:R-:W-:Y:S05]  /*2ba0*/  BSYNC.RELIABLE B0 ;  /* 0x0000000000007941 */ /* 0x000fea0003800100 */
.L_x_76:
[----:B------:R-:W-:Y:S01]  /*2bb0*/  R2UR UR4, R38 ;  /* 0x00000000260472ca */ /* 0x000fe200000e0000 */
[----:B------:R-:W-:Y:S01]  /*2bc0*/  IMAD.MOV.U32 R2, RZ, RZ, R4 ;  /* 0x000000ffff027224 */ /* 0x000fe200078e0004 */
[----:B------:R-:W-:-:S13]  /*2bd0*/  R2UR UR5, R39 ;  /* 0x00000000270572ca */ /* 0x000fda00000e0000 */
[----:B------:R0:W-:Y:S02]  /*2be0*/  ST.E desc[UR4][R2.64], R25 ;  /* 0x0000001902007985 */ /* 0x0001e4000c101904 */
.L_x_38:
[----:B------:R-:W-:Y:S05]  /*2bf0*/  BSYNC B7 ;  /* 0x0000000000077941 */ /* 0x000fea0003800000 */
.L_x_37:
[----:B0-----:R-:W-:Y:S01]  /*2c00*/  SHF.R.U32.HI R2, RZ, 0x1c, R25 ;  /* 0x0000001cff027819 */ /* 0x001fe20000011619 */
[----:B------:R-:W-:Y:S04]  /*2c10*/  BSSY.RECONVERGENT B0, `(.L_x_80) ;  /* 0x0000022000007945 */ /* 0x000fe80003800200 */
[----:B------:R-:W-:Y:S01]  /*2c20*/  BSSY.RELIABLE B1, `(.L_x_81) ;  /* 0x0000011000017945 */ /* 0x000fe20003800100 */
[----:B------:R-:W-:-:S04]  /*2c30*/  PRMT R2, R2, 0x9910, RZ ;  /* 0x0000991002027816 */ /* 0x000fc800000000ff */
[----:B------:R-:W-:-:S13]  /*2c40*/  ISETP.GT.AND P0, PT, R2, 0x5, PT ;  /* 0x000000050200780c */ /* 0x000fda0003f04270 */
[----:B------:R-:W-:Y:S05]  /*2c50*/  @P0 BRA `(.L_x_82) ;  /* 0x00000000001c0947 */ /* 0x000fea0003800000 */
[----:B------:R-:W-:-:S13]  /*2c60*/  ISETP.NE.AND P0, PT, R2, 0x3, PT ;  /* 0x000000030200780c */ /* 0x000fda0003f05270 */
[----:B------:R-:W-:Y:S05]  /*2c70*/  @!P0 BREAK.RELIABLE B1 ;  /* 0x0000000000018942 */ /* 0x000fea0003800100 */
[----:B------:R-:W-:Y:S05]  /*2c80*/  @!P0 BRA `(.L_x_83) ;  /* 0x0000000000688947 */ /* 0x000fea0003800000 */
[----:B------:R-:W-:-:S13]  /*2c90*/  ISETP.NE.AND P0, PT, R2, 0x4, PT ;  /* 0x000000040200780c */ /* 0x000fda0003f05270 */
[----:B------:R-:W-:Y:S05]  /*2ca0*/  @P0 BREAK.RELIABLE B1 ;  /* 0x0000000000010942 */ /* 0x000fea0003800100 */
[----:B------:R-:W-:Y:S05]  /*2cb0*/  @!P0 BRA `(.L_x_84) ;  /* 0x00000000001c8947 */ /* 0x000fea0003800000 */
[----:B------:R-:W-:Y:S05]  /*2cc0*/  BRA `(.L_x_85) ;  /* 0x00000000003c7947 */ /* 0x000fea0003800000 */
.L_x_82:
[----:B------:R-:W-:-:S13]  /*2cd0*/  ISETP.NE.AND P0, PT, R2, 0x6, PT ;  /* 0x000000060200780c */ /* 0x000fda0003f05270 */
[----:B------:R-:W-:Y:S05]  /*2ce0*/  @!P0 BREAK.RELIABLE B1 ;  /* 0x0000000000018942 */ /* 0x000fea0003800100 */
[----:B------:R-:W-:Y:S05]  /*2cf0*/  @!P0 BRA `(.L_x_83) ;  /* 0x00000000004c8947 */ /* 0x000fea0003800000 */
[----:B------:R-:W-:-:S13]  /*2d00*/  ISETP.NE.AND P0, PT, R2, 0x7, PT ;  /* 0x000000070200780c */ /* 0x000fda0003f05270 */
[----:B------:R-:W-:Y:S05]  /*2d10*/  @P0 BREAK.RELIABLE B1 ;  /* 0x0000000000010942 */ /* 0x000fea0003800100 */
[----:B------:R-:W-:Y:S05]  /*2d20*/  @P0 BRA `(.L_x_85) ;  /* 0x0000000000240947 */ /* 0x000fea0003800000 */
.L_x_84:
[----:B------:R-:W-:Y:S05]  /*2d30*/  BSYNC.RELIABLE B1 ;  /* 0x0000000000017941 */ /* 0x000fea0003800100 */
.L_x_81:
[----:B------:R-:W-:Y:S02]  /*2d40*/  R2UR UR4, R38 ;  /* 0x00000000260472ca */ /* 0x000fe400000e0000 */
[----:B------:R-:W-:-:S13]  /*2d50*/  R2UR UR5, R39 ;  /* 0x00000000270572ca */ /* 0x000fda00000e0000 */
[----:B------:R-:W2:Y:S01]  /*2d60*/  LDG.E.64 R30, desc[UR4][R30.64+0x10] ;  /* 0x000010041e1e7981 */ /* 0x000ea2000c1e1b00 */
[----:B------:R-:W-:-:S05]  /*2d70*/  IMAD.SHL.U32 R25, R25, 0x8, RZ ;  /* 0x0000000819197824 */ /* 0x000fca00078e00ff */
[----:B------:R-:W-:-:S04]  /*2d80*/  LOP3.LUT R25, R25, 0x7ffffff8, RZ, 0xc0, !PT ;  /* 0x7ffffff819197812 */ /* 0x000fc800078ec0ff */
[----:B--2---:R-:W-:-:S05]  /*2d90*/  IADD3 R22, P0, PT, R30, R25, RZ ;  /* 0x000000191e167210 */ /* 0x004fca0007f1e0ff */
[----:B------:R-:W-:Y:S01]  /*2da0*/  IMAD.X R23, RZ, RZ, R31, P0 ;  /* 0x000000ffff177224 */ /* 0x000fe200000e061f */
[----:B------:R-:W-:Y:S07]  /*2db0*/  BRA `(.L_x_83) ;  /* 0x00000000001c7947 */ /* 0x000fee0003800000 */
.L_x_85:
[----:B------:R-:W-:Y:S02]  /*2dc0*/  R2UR UR4, R38 ;  /* 0x00000000260472ca */ /* 0x000fe400000e0000 */
[----:B------:R-:W-:-:S13]  /*2dd0*/  R2UR UR5, R39 ;  /* 0x00000000270572ca */ /* 0x000fda00000e0000 */
[----:B------:R-:W2:Y:S01]  /*2de0*/  LDG.E.64 R30, desc[UR4][R30.64+0x10] ;  /* 0x000010041e1e7981 */ /* 0x000ea2000c1e1b00 */
[----:B------:R-:W-:-:S05]  /*2df0*/  IMAD.SHL.U32 R25, R25, 0x8, RZ ;  /* 0x0000000819197824 */ /* 0x000fca00078e00ff */
[----:B------:R-:W-:-:S04]  /*2e00*/  LOP3.LUT R25, R25, 0x7ffffff8, RZ, 0xc0, !PT ;  /* 0x7ffffff819197812 */ /* 0x000fc800078ec0ff */
[----:B--2---:R-:W-:-:S04]  /*2e10*/  IADD3 R22, P0, P1, R30, 0x4, R25 ;  /* 0x000000041e167810 */ /* 0x004fc8000791e019 */
[----:B------:R-:W-:-:S09]  /*2e20*/  IADD3.X R23, PT, PT, R31, RZ, RZ, P0, P1 ;  /* 0x000000ff1f177210 */ /* 0x000fd200007e24ff */
.L_x_83:
[----:B------:R-:W-:Y:S05]  /*2e30*/  BSYNC.RECONVERGENT B0 ;  /* 0x0000000000007941 */ /* 0x000fea0003800200 */
.L_x_80:
[----:B------:R-:W-:Y:S02]  /*2e40*/  R2UR UR4, R38 ;  /* 0x00000000260472ca */ /* 0x000fe400000e0000 */
[----:B------:R-:W-:-:S13]  /*2e50*/  R2UR UR5, R39 ;  /* 0x00000000270572ca */ /* 0x000fda00000e0000 */
[----:B------:R0:W-:Y:S02]  /*2e60*/  ST.E desc[UR4][R22.64], R0 ;  /* 0x0000000016007985 */ /* 0x0001e4000c101904 */
.L_x_36:
[----:B------:R-:W-:Y:S05]  /*2e70*/  BSYNC B8 ;  /* 0x0000000000087941 */ /* 0x000fea0003800000 */
.L_x_26:
[----:B------:R-:W2:Y:S01]  /*2e80*/  LDL R20, [R1+0x18] ;  /* 0x0000180001147983 */ /* 0x000ea20000100800 */
[----:B------:R1:W-:Y:S05]  /*2e90*/  BMOV.32 B6, R26 ;  /* 0x0000001a06007356 */ /* 0x0003ea0000000000 */
[----:B------:R-:W2:Y:S01]  /*2ea0*/  LDL R21, [R1+0x1c] ;  /* 0x00001c0001157983 */ /* 0x000ea20000100800 */
[----:B------:R3:W-:Y:S05]  /*2eb0*/  BMOV.32 B7, R27 ;  /* 0x0000001b07007356 */ /* 0x0007ea0000000000 */
[----:B------:R4:W-:Y:S05]  /*2ec0*/  BMOV.32 B8, R28 ;  /* 0x0000001c08007356 */ /* 0x0009ea0000000000 */
[----:B------:R-:W2:Y:S04]  /*2ed0*/  LDL R2, [R1+0x4] ;  /* 0x0000040001027983 */ /* 0x000ea80000100800 */
[----:B------:R-:W2:Y:S04]  /*2ee0*/  LDL R16, [R1+0x8] ;  /* 0x0000080001107983 */ /* 0x000ea80000100800 */
[----:B------:R-:W2:Y:S04]  /*2ef0*/  LDL R17, [R1+0xc] ;  /* 0x00000c0001117983 */ /* 0x000ea80000100800 */
[----:B------:R-:W2:Y:S04]  /*2f00*/  LDL R18, [R1+0x10] ;  /* 0x0000100001127983 */ /* 0x000ea80000100800 */
[----:B------:R-:W2:Y:S04]  /*2f10*/  LDL R19, [R1+0x14] ;  /* 0x0000140001137983 */ /* 0x000ea80000100800 */
[----:B0-----:R-:W2:Y:S04]  /*2f20*/  LDL R22, [R1+0x20] ;  /* 0x0000200001167983 */ /* 0x001ea80000100800 */
[----:B------:R-:W2:Y:S04]  /*2f30*/  LDL R23, [R1+0x24] ;  /* 0x0000240001177983 */ /* 0x000ea80000100800 */
[----:B------:R-:W2:Y:S04]  /*2f40*/  LDL R24, [R1+0x28] ;  /* 0x0000280001187983 */ /* 0x000ea80000100800 */
[----:B------:R-:W2:Y:S04]  /*2f50*/  LDL R25, [R1+0x2c] ;  /* 0x00002c0001197983 */ /* 0x000ea80000100800 */
[----:B-1----:R-:W2:Y:S04]  /*2f60*/  LDL R26, [R1+0x30] ;  /* 0x00003000011a7983 */ /* 0x002ea80000100800 */
[----:B---3--:R-:W2:Y:S04]  /*2f70*/  LDL R27, [R1+0x34] ;  /* 0x00003400011b7983 */ /* 0x008ea80000100800 */
[----:B----4-:R-:W2:Y:S04]  /*2f80*/  LDL R28, [R1+0x38] ;  /* 0x00003800011c7983 */ /* 0x010ea80000100800 */
[----:B------:R-:W2:Y:S04]  /*2f90*/  LDL R30, [R1+0x3c] ;  /* 0x00003c00011e7983 */ /* 0x000ea80000100800 */
[----:B------:R-:W2:Y:S04]  /*2fa0*/  LDL R31, [R1+0x40] ;  /* 0x00004000011f7983 */ /* 0x000ea80000100800 */
[----:B------:R-:W2:Y:S04]  /*2fb0*/  LDL R36, [R1+0x44] ;  /* 0x0000440001247983 */ /* 0x000ea80000100800 */
[----:B------:R-:W2:Y:S04]  /*2fc0*/  LDL R37, [R1+0x48] ;  /* 0x0000480001257983 */ /* 0x000ea80000100800 */
[----:B------:R-:W2:Y:S04]  /*2fd0*/  LDL R38, [R1+0x4c] ;  /* 0x00004c0001267983 */ /* 0x000ea80000100800 */
[----:B------:R-:W2:Y:S04]  /*2fe0*/  LDL R39, [R1+0x50] ;  /* 0x0000500001277983 */ /* 0x000ea80000100800 */
[----:B------:R-:W2:Y:S04]  /*2ff0*/  LDL R44, [R1+0x54] ;  /* 0x00005400012c7983 */ /* 0x000ea80000100800 */
[----:B------:R0:W2:Y:S02]  /*3000*/  LDL R45, [R1+0x58] ;  /* 0x00005800012d7983 */ /* 0x0000a40000100800 */
[----:B0-----:R-:W-:Y:S01]  /*3010*/  VIADD R1, R1, 0x60 ;  /* 0x0000006001017836 */ /* 0x001fe20000000000 */
[----:B--2---:R-:W-:Y:S06]  /*3020*/  RET.REL.NODEC R20 `(_Z13global_expandP3NetP4Book) ;  /* 0xffffffcc14f47950 */ /* 0x004fec0003c3ffff */
        .type           $_Z13global_expandP3NetP4Book$_Z9put_redexP6WorkerP3NetP4BookjjPj,@function
        .size           $_Z13global_expandP3NetP4Book$_Z9put_redexP6WorkerP3NetP4BookjjPj,(.L_x_328 - $_Z13global_expandP3NetP4Book$_Z9put_redexP6WorkerP3NetP4BookjjPj)
$_Z13global_expandP3NetP4Book$_Z9put_redexP6WorkerP3NetP4BookjjPj:
        /* <DEDUP_REMOVED lines=29> */
[----:B---3--:R-:W-:-:S03]  /*3200*/  IMAD.MOV.U32 R36, RZ, RZ, R6 ;  /* 0x000000ffff247224 */ /* 0x008fc600078e0006 */
[----:B------:R3:W-:Y:S01]  /*3210*/  STL [R1+0x2c], R22 ;  /* 0x00002c1601007387 */ /* 0x0007e20000100800 */
[----:B----4-:R-:W-:-:S03]  /*3220*/  IMAD.MOV.U32 R24, RZ, RZ, R4 ;  /* 0x000000ffff187224 */ /* 0x010fc600078e0004 */
[----:B------:R4:W-:Y:S01]  /*3230*/  STL [R1+0x20], R19 ;  /* 0x0000201301007387 */ /* 0x0009e20000100800 */
[----:B-----5:R-:W-:Y:S02]  /*3240*/  IMAD.MOV.U32 R23, RZ, RZ, R5 ;  /* 0x000000ffff177224 */ /* 0x020fe400078e0005 */
[----:B---3--:R-:W-:Y:S02]  /*3250*/  IMAD.MOV.U32 R22, RZ, RZ, R12 ;  /* 0x000000ffff167224 */ /* 0x008fe400078e000c */
[----:B----4-:R-:W-:Y:S01]  /*3260*/  IMAD.MOV.U32 R19, RZ, RZ, R13 ;  /* 0x000000ffff137224 */ /* 0x010fe200078e000d */
[----:B------:R-:W-:Y:S01]  /*3270*/  LOP3.LUT R0, R11, 0xf0000000, RZ, 0xc0, !PT ;  /* 0xf00000000b007812 */ /* 0x000fe200078ec0ff */
[----:B------:R-:W3:Y:S01]  /*3280*/  LDC R3, c[0x0][0x2f8] ;  /* 0x0000be00ff037b82 */ /* 0x000ee20000000800 */
[----:B------:R-:W-:Y:S05]  /*3290*/  YIELD ;  /* 0x0000000000007946 */ /* 0x000fea0003800000 */
[----:B------:R-:W-:Y:S01]  /*32a0*/  ISETP.NE.AND P0, PT, R0, 0x10000000, PT ;  /* 0x100000000000780c */ /* 0x000fe20003f05270 */
[----:B------:R-:W4:Y:S01]  /*32b0*/  LDCU UR4, c[0x0][0x2fc] ;  /* 0x00005f80ff0477ac */ /* 0x000f220008000800 */
[----:B------:R-:W0:Y:S01]  /*32c0*/  LDC.64 R6, c[0x0][0x358] ;  /* 0x0000d600ff067b82 */ /* 0x000e220000000a00 */
[----:B------:R-:W-:Y:S01]  /*32d0*/  BSSY B7, `(.L_x_87) ;  /* 0x0000167000077945 */ /* 0x000fe20003800000 */
[----:B------:R-:W-:-:S02]  /*32e0*/  SEL R38, R10, R11, !P0 ;  /* 0x0000000b0a267207 */ /* 0x000fc40004000000 */
[----:B------:R-:W-:-:S03]  /*32f0*/  SEL R11, R11, R10, !P0 ;  /* 0x0000000a0b0b7207 */ /* 0x000fc60004000000 */
[----:B------:R-:W-:-:S05]  /*3300*/  VIADD R0, R38, 0x10000000 ;  /* 0x1000000026007836 */ /* 0x000fca0000000000 */
[----:B------:R-:W-:Y:S02]  /*3310*/  ISETP.GE.U32.AND P0, PT, R0, -0x50000000, PT ;  /* 0xb00000000000780c */ /* 0x000fe40003f06070 */
[----:B------:R-:W-:Y:S02]  /*3320*/  LOP3.LUT R0, R11, 0xf0000000, RZ, 0xc0, !PT ;  /* 0xf00000000b007812 */ /* 0x000fe400078ec0ff */
[----:B---3--:R-:W-:Y:S02]  /*3330*/  IADD3 R26, P1, PT, R1, R3, RZ ;  /* 0x00000003011a7210 */ /* 0x008fe40007f3e0ff */
[----:B------:R-:W-:Y:S01]  /*3340*/  ISETP.NE.OR P0, PT, R0, 0x10000000, !P0 ;  /* 0x100000000000780c */ /* 0x000fe20004705670 */
[----:B------:R-:W-:Y:S02]  /*3350*/  IMAD.IADD R0, R24, 0x1, -R3 ;  /* 0x0000000118007824 */ /* 0x000fe400078e0a03 */
[----:B----4-:R-:W-:-:S10]  /*3360*/  IMAD.X R25, RZ, RZ, UR4, P1 ;  /* 0x00000004ff197e24 */ /* 0x010fd400088e06ff */
[----:B012---:R-:W-:Y:S05]  /*3370*/  @P0 BRA `(.L_x_88) ;  /* 0x0000001400700947 */ /* 0x007fea0003800000 */
[----:B------:R-:W-:Y:S02]  /*3380*/  R2UR UR4, R6 ;  /* 0x00000000060472ca */ /* 0x000fe400000e0000 */
[----:B------:R-:W-:-:S13]  /*3390*/  R2UR UR5, R7 ;  /* 0x00000000070572ca */ /* 0x000fda00000e0000 */
[----:B------:R-:W2:Y:S01]  /*33a0*/  LDG.E.64 R4, desc[UR4][R44.64] ;  /* 0x000000042c047981 */ /* 0x000ea2000c1e1b00 */
[----:B------:R-:W-:-:S05]  /*33b0*/  IMAD.SHL.U32 R8, R11, 0x8, RZ ;  /* 0x000000080b087824 */ /* 0x000fca00078e00ff */
[----:B------:R-:W-:-:S04]  /*33c0*/  LOP3.LUT R31, R8, 0x7ffffff8, RZ, 0xc0, !PT ;  /* 0x7ffffff8081f7812 */ /* 0x000fc800078ec0ff */
[----:B--2---:R-:W-:-:S05]  /*33d0*/  IADD3 R30, P0, PT, R4, R31, RZ ;  /* 0x0000001f041e7210 */ /* 0x004fca0007f1e0ff */
[----:B------:R-:W-:-:S06]  /*33e0*/  IMAD.X R31, RZ, RZ, R5, P0 ;  /* 0x000000ffff1f7224 */ /* 0x000fcc00000e0605 */
[----:B------:R-:W2:Y:S02]  /*33f0*/  LD.E.64 R30, desc[UR4][R30.64] ;  /* 0x000000041e1e7980 */ /* 0x000ea4000c101b00 */
[----:B--2---:R-:W-:-:S04]  /*3400*/  ISETP.NE.U32.AND P0, PT, R30, RZ, PT ;  /* 0x000000ff1e00720c */ /* 0x004fc80003f05070 */
[----:B------:R-:W-:-:S13]  /*3410*/  ISETP.NE.AND.EX P0, PT, R31, RZ, PT, P0 ;  /* 0x000000ff1f00720c */ /* 0x000fda0003f05300 */
[----:B------:R-:W-:Y:S05]  /*3420*/  @!P0 BRA `(.L_x_88) ;  /* 0x0000001400448947 */ /* 0x000fea0003800000 */
[----:B------:R-:W-:Y:S01]  /*3430*/  R2UR UR4, R6 ;  /* 0x00000000060472ca */ /* 0x000fe200000e0000 */
[----:B------:R-:W-:Y:S01]  /*3440*/  IMAD.IADD R8, R22, 0x1, -R3 ;  /* 0x0000000116087824 */ /* 0x000fe200078e0a03 */
[----:B------:R-:W-:-:S04]  /*3450*/  R2UR UR5, R7 ;  /* 0x00000000070572ca */ /* 0x000fc800000e0000 */
[----:B------:R-:W2:Y:S09]  /*3460*/  LDL R18, [R8] ;  /* 0x0000000008127983 */ /* 0x000eb20000100800 */
[----:B------:R-:W2:Y:S02]  /*3470*/  LD.E R3, desc[UR4][R30.64+0x10] ;  /* 0x000010041e037980 */ /* 0x000ea4000c101900 */
[----:B--2---:R-:W-:-:S05]  /*3480*/  IMAD.IADD R3, R18, 0x1, R3 ;  /* 0x0000000112037824 */ /* 0x004fca00078e0203 */
[----:B------:R0:W-:Y:S04]  /*3490*/  STL [R8], R3 ;  /* 0x0000000308007387 */ /* 0x0001e80000100800 */
[----:B------:R-:W2:Y:S01]  /*34a0*/  LD.E R4, desc[UR4][R30.64+0x10] ;  /* 0x000010041e047980 */ /* 0x000ea2000c101900 */
[----:B------:R-:W-:Y:S01]  /*34b0*/  BSSY B0, `(.L_x_89) ;  /* 0x00000a2000007945 */ /* 0x000fe20003800000 */
[----:B------:R-:W-:Y:S02]  /*34c0*/  IMAD.MOV.U32 R28, RZ, RZ, R36 ;  /* 0x000000ffff1c7224 */ /* 0x000fe400078e0024 */
[----:B------:R-:W-:Y:S01]  /*34d0*/  IMAD.MOV.U32 R27, RZ, RZ, R37 ;  /* 0x000000ffff1b7224 */ /* 0x000fe200078e0025 */
[----:B--2---:R-:W-:-:S13]  /*34e0*/  ISETP.NE.AND P0, PT, R4, RZ, PT ;  /* 0x000000ff0400720c */ /* 0x004fda0003f05270 */
[----:B0-----:R-:W-:Y:S05]  /*34f0*/  @!P0 BRA `(.L_x_90) ;  /* 0x0000000800748947 */ /* 0x001fea0003800000 */
[----:B------:R-:W-:Y:S01]  /*3500*/  BSSY.RECONVERGENT B1, `(.L_x_91) ;  /* 0x000002c000017945 */ /* 0x000fe20003800200 */
[----:B------:R-:W-:-:S07]  /*3510*/  IMAD.MOV.U32 R3, RZ, RZ, RZ ;  /* 0x000000ffff037224 */ /* 0x000fce00078e00ff */
.L_x_97:
[----:B------:R-:W2:Y:S01]  /*3520*/  LDL R4, [R0+0x10] ;  /* 0x0000100000047983 */ /* 0x000ea20000100800 */
[----:B------:R-:W-:Y:S01]  /*3530*/  BSSY.RECONVERGENT B2, `(.L_x_92) ;  /* 0x000001c000027945 */ /* 0x000fe20003800200 */
[----:B--2---:R-:W-:-:S07]  /*3540*/  LOP3.LUT R11, R4, 0xfffffff, RZ, 0xc0, !PT ;  /* 0x0fffffff040b7812 */ /* 0x004fce00078ec0ff */
.L_x_96:
[----:B------:R-:W-:Y:S05]  /*3550*/  YIELD ;  /* 0x0000000000007946 */ /* 0x000fea0003800000 */
[----:B------:R-:W-:Y:S02]  /*3560*/  R2UR UR4, R6 ;  /* 0x00000000060472ca */ /* 0x000fe400000e0000 */
[----:B------:R-:W-:-:S13]  /*3570*/  R2UR UR5, R7 ;  /* 0x00000000070572ca */ /* 0x000fda00000e0000 */
[----:B------:R-:W2:Y:S01]  /*3580*/  LDG.E.64 R4, desc[UR4][R36.64+0x10] ;  /* 0x0000100424047981 */ /* 0x000ea2000c1e1b00 */
[----:B------:R-:W-:Y:S02]  /*3590*/  IMAD.MOV.U32 R8, RZ, RZ, RZ ;  /* 0x000000ffff087224 */ /* 0x000fe400078e00ff */
[----:B------:R-:W-:Y:S02]  /*35a0*/  IMAD.MOV.U32 R9, RZ, RZ, -0x3 ;  /* 0xfffffffdff097424 */ /* 0x000fe400078e00ff */
[----:B--2---:R-:W-:-:S05]  /*35b0*/  IMAD.WIDE.U32 R4, R11, 0x8, R4 ;  /* 0x000000080b047825 */ /* 0x004fca00078e0004 */
[----:B------:R-:W2:Y:S01]  /*35c0*/  ATOM.E.CAS.STRONG.GPU PT, R8, [R4], R8, R9 ;  /* 0x000000080408738b */ /* 0x000ea200001ee109 */
[----:B------:R-:W-:Y:S01]  /*35d0*/  BSSY.RELIABLE B3, `(.L_x_93) ;  /* 0x000000c000037945 */ /* 0x000fe20003800100 */
[----:B--2---:R-:W-:-:S13]  /*35e0*/  ISETP.NE.AND P0, PT, R8, RZ, PT ;  /* 0x000000ff0800720c */ /* 0x004fda0003f05270 */
[----:B0-----:R-:W-:Y:S05]  /*35f0*/  @P0 BRA `(.L_x_94) ;  /* 0x0000000000240947 */ /* 0x001fea0003800000 */
        /* <DEDUP_REMOVED lines=9> */
.L_x_94:
[----:B------:R-:W-:Y:S05]  /*3690*/  BSYNC.RELIABLE B3 ;  /* 0x0000000000037941 */ /* 0x000fea0003800100 */
.L_x_93:
[----:B0-----:R-:W2:Y:S02]  /*36a0*/  LDL R4, [R0+0x10] ;  /* 0x0000100000047983 */ /* 0x001ea40000100800 */
[----:B--2---:R-:W-:-:S05]  /*36b0*/  VIADD R4, R4, 0x1 ;  /* 0x0000000104047836 */ /* 0x004fca0000000000 */
[----:B------:R-:W-:-:S05]  /*36c0*/  LOP3.LUT R11, R4, 0xfffffff, RZ, 0xc0, !PT ;  /* 0x0fffffff040b7812 */ /* 0x000fca00078ec0ff */
[----:B------:R0:W-:Y:S01]  /*36d0*/  STL [R0+0x10], R11 ;  /* 0x0000100b00007387 */ /* 0x0001e20000100800 */
[----:B------:R-:W-:Y:S05]  /*36e0*/  BRA `(.L_x_96) ;  /* 0xfffffffc00987947 */ /* 0x000fea000383ffff */
.L_x_95:
[----:B------:R-:W-:Y:S05]  /*36f0*/  BSYNC.RECONVERGENT B2 ;  /* 0x0000000000027941 */ /* 0x000fea0003800200 */
.L_x_92:
[----:B------:R-:W2:Y:S01]  /*3700*/  LDL.64 R4, [R0+0x18] ;  /* 0x0000180000047983 */ /* 0x000ea20000100a00 */
[----:B------:R-:W-:Y:S01]  /*3710*/  R2UR UR4, R6 ;  /* 0x00000000060472ca */ /* 0x000fe200000e0000 */
[----:B------:R-:W-:Y:S01]  /*3720*/  IMAD.IADD R9, R18, 0x1, R3 ;  /* 0x0000000112097824 */ /* 0x000fe200078e0203 */
        /* <DEDUP_REMOVED lines=10> */
.L_x_91:
[----:B------:R-:W-:-:S13]  /*37d0*/  ISETP.NE.AND P0, PT, R8, RZ, PT ;  /* 0x000000ff0800720c */ /* 0x000fda0003f05270 */
[----:B------:R-:W-:Y:S05]  /*37e0*/  @!P0 BRA `(.L_x_90) ;  /* 0x0000000400b88947 */ /* 0x000fea0003800000 */
[----:B------:R-:W-:-:S07]  /*37f0*/  IMAD.MOV.U32 R3, RZ, RZ, RZ ;  /* 0x000000ffff037224 */ /* 0x000fce00078e00ff */
.L_x_110:
[----:B------:R-:W-:Y:S02]  /*3800*/  R2UR UR4, R6 ;  /* 0x00000000060472ca */ /* 0x000fe400000e0000 */
[----:B------:R-:W-:-:S13]  /*3810*/  R2UR UR5, R7 ;  /* 0x00000000070572ca */ /* 0x000fda00000e0000 */
[----:B------:R-:W2:Y:S02]  /*3820*/  LD.E.64 R4, desc[UR4][R30.64+0x18] ;  /* 0x000018041e047980 */ /* 0x000ea4000c101b00 */
[----:B--2---:R-:W-:-:S05]  /*3830*/  IMAD.WIDE.U32 R4, R3, 0x8, R4 ;  /* 0x0000000803047825 */ /* 0x004fca00078e0004 */
[----:B------:R-:W2:Y:S01]  /*3840*/  LD.E R10, desc[UR4][R4.64] ;  /* 0x00000004040a7980 */ /* 0x000ea2000c101900 */
[----:B------:R-:W-:Y:S04]  /*3850*/  BSSY.RECONVERGENT B1, `(.L_x_98) ;  /* 0x000001f000017945 */ /* 0x000fe80003800200 */
[----:B------:R-:W-:Y:S01]  /*3860*/  BSSY.RELIABLE B2, `(.L_x_99) ;  /* 0x0000014000027945 */ /* 0x000fe20003800100 */
[----:B0-----:R0:W5:Y:S01]  /*3870*/  LD.E R14, desc[UR4][R4.64+0x4] ;  /* 0x00000404040e7980 */ /* 0x001162000c101900 */
[----:B--2---:R-:W-:-:S05]  /*3880*/  VIADD R8, R10, 0x10000000 ;  /* 0x100000000a087836 */ /* 0x004fca0000000000 */
[----:B------:R-:W-:-:S13]  /*3890*/  ISETP.GT.U32.AND P0, PT, R8, -0x50000001, PT ;  /* 0xafffffff0800780c */ /* 0x000fda0003f04070 */
[----:B0-----:R-:W-:Y:S05]  /*38a0*/  @P0 BRA `(.L_x_100) ;  /* 0x00000000003c0947 */ /* 0x001fea0003800000 */
        /* <DEDUP_REMOVED lines=15> */
.L_x_100:
[----:B------:R-:W-:Y:S05]  /*39a0*/  BSYNC.RELIABLE B2 ;  /* 0x0000000000027941 */ /* 0x000fea0003800100 */
.L_x_99:
[----:B------:R-:W2:Y:S01]  /*39b0*/  LDL.64 R8, [R0+0x18] ;  /* 0x0000180000087983 */ /* 0x000ea20000100a00 */
[----:B------:R-:W-:Y:S02]  /*39c0*/  LOP3.LUT R5, R10, 0xfffffff, RZ, 0xc0, !PT ;  /* 0x0fffffff0a057812 */ /* 0x000fe400078ec0ff */
[----:B------:R-:W-:Y:S02]  /*39d0*/  R2UR UR4, R6 ;  /* 0x00000000060472ca */ /* 0x000fe400000e0000 */
[----:B------:R-:W-:Y:S02]  /*39e0*/  IADD3 R5, P0, PT, R18, R5, RZ ;  /* 0x0000000512057210 */ /* 0x000fe40007f1e0ff */
[----:B------:R-:W-:-:S03]  /*39f0*/  R2UR UR5, R7 ;  /* 0x00000000070572ca */ /* 0x000fc600000e0000 */
[----:B------:R-:W-:Y:S01]  /*3a00*/  IMAD.X R11, RZ, RZ, RZ, P0 ;  /* 0x000000ffff0b7224 */ /* 0x000fe200000e06ff */
[----:B--2---:R-:W-:-:S04]  /*3a10*/  LEA R4, P0, R5, R8, 0x2 ;  /* 0x0000000805047211 */ /* 0x004fc800078010ff */
[----:B------:R-:W-:-:S05]  /*3a20*/  LEA.HI.X R5, R5, R9, R11, 0x2, P0 ;  /* 0x0000000905057211 */ /* 0x000fca00000f140b */
[----:B------:R1:W5:Y:S04]  /*3a30*/  LD.E R4, desc[UR4][R4.64] ;  /* 0x0000000404047980 */ /* 0x000368000c101900 */
.L_x_101:
[----:B------:R-:W-:Y:S05]  /*3a40*/  BSYNC.RECONVERGENT B1 ;  /* 0x0000000000017941 */ /* 0x000fea0003800200 */
.L_x_98:
[----:B-1---5:R-:W-:Y:S01]  /*3a50*/  VIADD R5, R14, 0x10000000 ;  /* 0x100000000e057836 */ /* 0x022fe20000000000 */
        /* <DEDUP_REMOVED lines=19> */
.L_x_104:
[----:B------:R-:W-:Y:S05]  /*3b90*/  BSYNC.RELIABLE B2 ;  /* 0x0000000000027941 */ /* 0x000fea0003800100 */
.L_x_103:
[----:B------:R-:W-:Y:S02]  /*3ba0*/  LOP3.LUT R11, R14, 0xfffffff, RZ, 0xc0, !PT ;  /* 0x0fffffff0e0b7812 */ /* 0x000fe400078ec0ff */
[----:B------:R-:W-:Y:S02]  /*3bb0*/  R2UR UR4, R6 ;  /* 0x00000000060472ca */ /* 0x000fe400000e0000 */
[----:B------:R-:W-:Y:S02]  /*3bc0*/  IADD3 R11, P0, PT, R18, R11, RZ ;  /* 0x0000000b120b7210 */ /* 0x000fe40007f1e0ff */
[----:B------:R-:W-:-:S03]  /*3bd0*/  R2UR UR5, R7 ;  /* 0x00000000070572ca */ /* 0x000fc600000e0000 */
[----:B------:R-:W-:Y:S01]  /*3be0*/  IMAD.X R4, RZ, RZ, RZ, P0 ;  /* 0x000000ffff047224 */ /* 0x000fe200000e06ff */
[----:B------:R-:W-:-:S04]  /*3bf0*/  LEA R10, P0, R11, R8, 0x2 ;  /* 0x000000080b0a7211 */ /* 0x000fc800078010ff */
[----:B------:R-:W-:-:S05]  /*3c00*/  LEA.HI.X R11, R11, R9, R4, 0x2, P0 ;  /* 0x000000090b0b7211 */ /* 0x000fca00000f1404 */
[----:B------:R1:W5:Y:S04]  /*3c10*/  LD.E R4, desc[UR4][R10.64] ;  /* 0x000000040a047980 */ /* 0x000368000c101900 */
.L_x_105:
[----:B------:R-:W-:Y:S05]  /*3c20*/  BSYNC.RECONVERGENT B1 ;  /* 0x0000000000017941 */ /* 0x000fea0003800200 */
.L_x_102:
[----:B------:R-:W-:Y:S01]  /*3c30*/  R2UR UR6, R6 ;  /* 0x00000000060672ca */ /* 0x000fe200000e0000 */
[----:B------:R-:W-:Y:S01]  /*3c40*/  IMAD.IADD R15, R18, 0x1, R3 ;  /* 0x00000001120f7824 */ /* 0x000fe200078e0203 */
[C---:B------:R-:W-:Y:S01]  /*3c50*/  R2UR UR7, R7.reuse ;  /* 0x00000000070772ca */ /* 0x040fe200000e0000 */
[----:B------:R-:W-:Y:S01]  /*3c60*/  IMAD.MOV.U32 R12, RZ, RZ, R8 ;  /* 0x000000ffff0c7224 */ /* 0x000fe200078e0008 */
[----:B------:R-:W-:Y:S01]  /*3c70*/  R2UR UR4, R6 ;  /* 0x00000000060472ca */ /* 0x000fe200000e0000 */
[----:B------:R-:W-:Y:S01]  /*3c80*/  IMAD.MOV.U32 R13, RZ, RZ, R9 ;  /* 0x000000ffff0d7224 */ /* 0x000fe200078e0009 */
[----:B------:R-:W-:Y:S01]  /*3c90*/  R2UR UR5, R7 ;  /* 0x00000000070572ca */ /* 0x000fe200000e0000 */
[----:B------:R-:W-:-:S08]  /*3ca0*/  IMAD.WIDE.U32 R12, R15, 0x4, R12 ;  /* 0x000000040f0c7825 */ /* 0x000fd000078e000c */
[----:B-1----:R-:W2:Y:S04]  /*3cb0*/  LDG.E.64 R10, desc[UR6][R36.64+0x10] ;  /* 0x00001006240a7981 */ /* 0x002ea8000c1e1b00 */
[----:B------:R-:W2:Y:S01]  /*3cc0*/  LD.E R13, desc[UR4][R12.64] ;  /* 0x000000040c0d7980 */ /* 0x000ea2000c101900 */
[----:B-----5:R-:W-:Y:S01]  /*3cd0*/  LOP3.LUT R9, R4, 0xfffffff, RZ, 0xc0, !PT ;  /* 0x0fffffff04097812 */ /* 0x020fe200078ec0ff */
[----:B------:R-:W-:Y:S01]  /*3ce0*/  BSSY B1, `(.L_x_106) ;  /* 0x0000008000017945 */ /* 0x000fe20003800000 */
[----:B------:R-:W-:Y:S02]  /*3cf0*/  IMAD.MOV.U32 R4, RZ, RZ, -0x3 ;  /* 0xfffffffdff047424 */ /* 0x000fe400078e00ff */
[----:B------:R-:W-:Y:S01]  /*3d00*/  LOP3.LUT R9, R9, 0xf0000000, R14, 0xf8, !PT ;  /* 0xf000000009097812 */ /* 0x000fe200078ef80e */
[----:B--2---:R-:W-:-:S07]  /*3d10*/  IMAD.WIDE.U32 R10, R13, 0x8, R10 ;  /* 0x000000080d0a7825 */ /* 0x004fce00078e000a */
.L_x_107:
[----:B------:R-:W-:Y:S05]  /*3d20*/  YIELD ;  /* 0x0000000000007946 */ /* 0x000fea0003800000 */
[----:B------:R-:W2:Y:S02]  /*3d30*/  ATOM.E.CAS.STRONG.GPU PT, R8, [R10], R4, R5 ;  /* 0x000000040a08738b */ /* 0x000ea400001ee105 */
[----:B--2---:R-:W-:-:S13]  /*3d40*/  ISETP.NE.AND P0, PT, R8, -0x3, PT ;  /* 0xfffffffd0800780c */ /* 0x004fda0003f05270 */
[----:B------:R-:W-:Y:S05]  /*3d50*/  @P0 BRA `(.L_x_107) ;  /* 0xfffffffc00f00947 */ /* 0x000fea000383ffff */
[----:B------:R-:W-:Y:S05]  /*3d60*/  BSYNC B1 ;  /* 0x0000000000017941 */ /* 0x000fea0003800000 */
.L_x_106:
        /* <DEDUP_REMOVED lines=10> */
.L_x_109:
[----:B------:R-:W-:Y:S01]  /*3e10*/  IMAD.MOV.U32 R8, RZ, RZ, -0x3 ;  /* 0xfffffffdff087424 */ /* 0x000fe200078e00ff */
[----:B------:R-:W-:Y:S05]  /*3e20*/  YIELD ;  /* 0x0000000000007946 */ /* 0x000fea0003800000 */
[----:B------:R-:W2:Y:S02]  /*3e30*/  ATOM.E.CAS.STRONG.GPU PT, R8, [R10+0x4], R8, R9 ;  /* 0x000004080a08738b */ /* 0x000ea400001ee109 */
[----:B--2---:R-:W-:-:S13]  /*3e40*/  ISETP.NE.AND P0, PT, R8, -0x3, PT ;  /* 0xfffffffd0800780c */ /* 0x004fda0003f05270 */
[----:B------:R-:W-:Y:S05]  /*3e50*/  @P0 BRA `(.L_x_109) ;  /* 0xfffffffc00ec0947 */ /* 0x000fea000383ffff */
[----:B------:R-:W-:Y:S05]  /*3e60*/  BSYNC B1 ;  /* 0x0000000000017941 */ /* 0x000fea0003800000 */
.L_x_108:
[----:B------:R-:W-:Y:S02]  /*3e70*/  R2UR UR4, R6 ;  /* 0x00000000060472ca */ /* 0x000fe400000e0000 */
[----:B------:R-:W-:-:S13]  /*3e80*/  R2UR UR5, R7 ;  /* 0x00000000070572ca */ /* 0x000fda00000e0000 */
[----:B------:R-:W2:Y:S01]  /*3e90*/  LD.E R4, desc[UR4][R30.64+0x10] ;  /* 0x000010041e047980 */ /* 0x000ea2000c101900 */
[----:B------:R-:W-:-:S05]  /*3ea0*/  VIADD R3, R3, 0x1 ;  /* 0x0000000103037836 */ /* 0x000fca0000000000 */
[----:B--2---:R-:W-:-:S13]  /*3eb0*/  ISETP.GE.U32.AND P0, PT, R3, R4, PT ;  /* 0x000000040300720c */ /* 0x004fda0003f06070 */
[----:B------:R-:W-:Y:S05]  /*3ec0*/  @!P0 BRA `(.L_x_110) ;  /* 0xfffffff8004c8947 */ /* 0x000fea000383ffff */
.L_x_90:
[----:B------:R-:W-:Y:S05]  /*3ed0*/  BSYNC B0 ;  /* 0x0000000000007941 */ /* 0x000fea0003800000 */
.L_x_89:
[----:B------:R-:W-:Y:S02]  /*3ee0*/  R2UR UR4, R6 ;  /* 0x00000000060472ca */ /* 0x000fe400000e0000 */
[----:B------:R-:W-:-:S13]  /*3ef0*/  R2UR UR5, R7 ;  /* 0x00000000070572ca */ /* 0x000fda00000e0000 */
[----:B0-----:R-:W2:Y:S01]  /*3f00*/  LD.E R0, desc[UR4][R30.64+0x4] ;  /* 0x000004041e007980 */ /* 0x001ea2000c101900 */
[----:B------:R-:W-:Y:S01]  /*3f10*/  BSSY.RECONVERGENT B6, `(.L_x_111) ;  /* 0x000005d000067945 */ /* 0x000fe20003800200 */
[----:B--2---:R-:W-:-:S13]  /*3f20*/  ISETP.NE.AND P0, PT, R0, RZ, PT ;  /* 0x000000ff0000720c */ /* 0x004fda0003f05270 */
[----:B------:R-:W-:Y:S05]  /*3f30*/  @!P0 BRA `(.L_x_112) ;  /* 0x0000000400688947 */ /* 0x000fea0003800000 */
[----:B------:R-:W-:-:S07]  /*3f40*/  IMAD.MOV.U32 R29, RZ, RZ, RZ ;  /* 0x000000ffff1d7224 */ /* 0x000fce00078e00ff */
.L_x_121:
[----:B------:R-:W0:Y:S02]  /*3f50*/  LDC.64 R8, c[0x0][0x358] ;  /* 0x0000d600ff087b82 */ /* 0x000e240000000a00 */
[----:B0-----:R-:W-:Y:S02]  /*3f60*/  R2UR UR4, R8 ;  /* 0x00000000080472ca */ /* 0x001fe400000e0000 */
[----:B------:R-:W-:-:S13]  /*3f70*/  R2UR UR5, R9 ;  /* 0x00000000090572ca */ /* 0x000fda00000e0000 */
[----:B------:R-:W2:Y:S01]  /*3f80*/  LD.E.64 R4, desc[UR4][R30.64+0x8] ;  /* 0x000008041e047980 */ /* 0x000ea2000c101b00 */
[----:B------:R-:W-:Y:S01]  /*3f90*/  R2UR UR6, R8 ;  /* 0x00000000080672ca */ /* 0x000fe200000e0000 */
[----:B------:R-:W0:Y:S01]  /*3fa0*/  LDCU UR4, c[0x0][0x2f8] ;  /* 0x00005f00ff0477ac */ /* 0x000e220008000800 */
[----:B------:R-:W-:Y:S01]  /*3fb0*/  R2UR UR7, R9 ;  /* 0x00000000090772ca */ /* 0x000fe200000e0000 */
[----:B--2---:R-:W-:-:S12]  /*3fc0*/  IMAD.WIDE.U32 R6, R29, 0x8, R4 ;  /* 0x000000081d067825 */ /* 0x004fd800078e0004 */
[----:B------:R-:W2:Y:S01]  /*3fd0*/  LD.E.64 R6, desc[UR6][R6.64] ;  /* 0x0000000606067980 */ /* 0x000ea2000c101b00 */
[----:B0-----:R-:W-:-:S06]  /*3fe0*/  VIADD R4, R24, -UR4 ;  /* 0x8000000418047c36 */ /* 0x001fcc0008000000 */
[----:B------:R-:W5:Y:S01]  /*3ff0*/  LDL.64 R4, [R4+0x18] ;  /* 0x0000180004047983 */ /* 0x000f620000100a00 */
[----:B------:R-:W-:Y:S04]  /*4000*/  BSSY.RECONVERGENT B0, `(.L_x_113) ;  /* 0x000001d000007945 */ /* 0x000fe80003800200 */
[----:B------:R-:W-:Y:S01]  /*4010*/  BSSY.RELIABLE B1, `(.L_x_114) ;  /* 0x0000013000017945 */ /* 0x000fe20003800100 */
[----:B--2---:R-:W-:-:S04]  /*4020*/  IADD3 R0, P1, PT, RZ, R6, RZ ;  /* 0x00000006ff007210 */ /* 0x004fc80007f3e0ff */
[----:B------:R-:W-:Y:S02]  /*4030*/  ISETP.GT.U32.AND P0, PT, R0, -0x1, PT ;  /* 0xffffffff0000780c */ /* 0x000fe40003f04070 */
[----:B------:R-:W-:-:S04]  /*4040*/  IADD3.X R0, PT, PT, R7, 0x10000000, RZ, P1, !PT ;  /* 0x1000000007007810 */ /* 0x000fc80000ffe4ff */
[----:B------:R-:W-:-:S13]  /*4050*/  ISETP.GT.U32.AND.EX P0, PT, R0, -0x50000001, PT, P0 ;  /* 0xafffffff0000780c */ /* 0x000fda0003f04100 */
        /* <DEDUP_REMOVED lines=14> */
.L_x_115:
[----:B------:R-:W-:Y:S05]  /*4140*/  BSYNC.RELIABLE B1 ;  /* 0x0000000000017941 */ /* 0x000fea0003800100 */
.L_x_114:
[----:B------:R-:W-:Y:S02]  /*4150*/  LOP3.LUT R3, R7, 0xfffffff, RZ, 0xc0, !PT ;  /* 0x0fffffff07037812 */ /* 0x000fe400078ec0ff */
[----:B------:R-:W-:Y:S02]  /*4160*/  R2UR UR4, R8 ;  /* 0x00000000080472ca */ /* 0x000fe400000e0000 */
[----:B------:R-:W-:Y:S02]  /*4170*/  IADD3 R3, P0, PT, R18, R3, RZ ;  /* 0x0000000312037210 */ /* 0x000fe40007f1e0ff */
[----:B------:R-:W-:-:S03]  /*4180*/  R2UR UR5, R9 ;  /* 0x00000000090572ca */ /* 0x000fc600000e0000 */
[----:B------:R-:W-:Y:S01]  /*4190*/  IMAD.X R0, RZ, RZ, RZ, P0 ;  /* 0x000000ffff007224 */ /* 0x000fe200000e06ff */
[----:B-----5:R-:W-:-:S04]  /*41a0*/  LEA R10, P0, R3, R4, 0x2 ;  /* 0x00000004030a7211 */ /* 0x020fc800078010ff */
[----:B------:R-:W-:-:S05]  /*41b0*/  LEA.HI.X R11, R3, R5, R0, 0x2, P0 ;  /* 0x00000005030b7211 */ /* 0x000fca00000f1400 */
[----:B------:R0:W5:Y:S04]  /*41c0*/  LD.E R10, desc[UR4][R10.64] ;  /* 0x000000040a0a7980 */ /* 0x000168000c101900 */
.L_x_116:
[----:B------:R-:W-:Y:S05]  /*41d0*/  BSYNC.RECONVERGENT B0 ;  /* 0x0000000000007941 */ /* 0x000fea0003800200 */
.L_x_113:
        /* <DEDUP_REMOVED lines=20> */
.L_x_119:
[----:B------:R-:W-:Y:S05]  /*4320*/  BSYNC.RELIABLE B1 ;  /* 0x0000000000017941 */ /* 0x000fea0003800100 */
.L_x_118:
        /* <DEDUP_REMOVED lines=8> */
.L_x_120:
[----:B------:R-:W-:Y:S05]  /*43b0*/  BSYNC.RECONVERGENT B0 ;  /* 0x0000000000007941 */ /* 0x000fea0003800200 */
.L_x_117:
[----:B0----5:R-:W-:Y:S01]  /*43c0*/  LOP3.LUT R11, R0, 0xfffffff, RZ, 0xc0, !PT ;  /* 0x0fffffff000b7812 */ /* 0x021fe200078ec0ff */
[----:B-1----:R-:W-:Y:S01]  /*43d0*/  IMAD.MOV.U32 R4, RZ, RZ, R24 ;  /* 0x000000ffff047224 */ /* 0x002fe200078e0018 */
[----:B------:R-:W-:Y:S01]  /*43e0*/  MOV R20, 0x4490 ;  /* 0x0000449000147802 */ /* 0x000fe20000000f00 */
[----:B------:R-:W-:Y:S01]  /*43f0*/  IMAD.MOV.U32 R5, RZ, RZ, R23 ;  /* 0x000000ffff057224 */ /* 0x000fe200078e0017 */
[----:B------:R-:W-:Y:S01]  /*4400*/  LOP3.LUT R11, R11, 0xf0000000, R6, 0xf8, !PT ;  /* 0xf00000000b0b7812 */ /* 0x000fe200078ef806 */
[----:B------:R-:W-:Y:S02]  /*4410*/  IMAD.MOV.U32 R6, RZ, RZ, R28 ;  /* 0x000000ffff067224 */ /* 0x000fe400078e001c */
[----:B------:R-:W-:Y:S02]  /*4420*/  IMAD.MOV.U32 R7, RZ, RZ, R27 ;  /* 0x000000ffff077224 */ /* 0x000fe400078e001b */
[----:B------:R-:W-:Y:S02]  /*4430*/  IMAD.MOV.U32 R8, RZ, RZ, R44 ;  /* 0x000000ffff087224 */ /* 0x000fe400078e002c */
[----:B------:R-:W-:-:S02]  /*4440*/  IMAD.MOV.U32 R9, RZ, RZ, R45 ;  /* 0x000000ffff097224 */ /* 0x000fc400078e002d */
[----:B------:R-:W-:Y:S02]  /*4450*/  IMAD.MOV.U32 R12, RZ, RZ, R22 ;  /* 0x000000ffff0c7224 */ /* 0x000fe400078e0016 */
[----:B------:R-:W-:Y:S02]  /*4460*/  IMAD.MOV.U32 R13, RZ, RZ, R19 ;  /* 0x000000ffff0d7224 */ /* 0x000fe400078e0013 */
[----:B------:R-:W-:-:S07]  /*4470*/  IMAD.MOV.U32 R21, RZ, RZ, 0x0 ;  /* 0x00000000ff157424 */ /* 0x000fce00078e00ff */
[----:B------:R-:W-:Y:S05]  /*4480*/  CALL.REL.NOINC `($_Z13global_expandP3NetP4Book$_Z9put_redexP6WorkerP3NetP4BookjjPj) ;  /* 0xffffffe800e87944 */ /* 0x000fea0003c3ffff */
[----:B------:R-:W0:Y:S02]  /*4490*/  LDCU.64 UR4, c[0x0][0x358] ;  /* 0x00006b00ff0477ac */ /* 0x000e240008000a00 */
[----:B0-----:R-:W2:Y:S01]  /*44a0*/  LD.E R0, desc[UR4][R30.64+0x4] ;  /* 0x000004041e007980 */ /* 0x001ea2000c101900 */
[----:B------:R-:W-:-:S05]  /*44b0*/  VIADD R29, R29, 0x1 ;  /* 0x000000011d1d7836 */ /* 0x000fca0000000000 */
[----:B--2---:R-:W-:-:S13]  /*44c0*/  ISETP.GE.U32.AND P0, PT, R29, R0, PT ;  /* 0x000000001d00720c */ /* 0x004fda0003f06070 */
[----:B------:R-:W-:Y:S05]  /*44d0*/  @!P0 BRA `(.L_x_121) ;  /* 0xfffffff8009c8947 */ /* 0x000fea000383ffff */
.L_x_112:
[----:B------:R-:W-:Y:S05]  /*44e0*/  BSYNC.RECONVERGENT B6 ;  /* 0x0000000000067941 */ /* 0x000fea0003800200 */
.L_x_111:
[----:B------:R-:W0:Y:S02]  /*44f0*/  LDC.64 R6, c[0x0][0x358] ;  /* 0x0000d600ff067b82 */ /* 0x000e240000000a00 */
[----:B0-----:R-:W-:Y:S02]  /*4500*/  R2UR UR4, R6 ;  /* 0x00000000060472ca */ /* 0x001fe400000e0000 */
        /* <DEDUP_REMOVED lines=20> */
.L_x_124:
[----:B------:R-:W-:Y:S05]  /*4650*/  BSYNC.RELIABLE B1 ;  /* 0x0000000000017941 */ /* 0x000fea0003800100 */
.L_x_123:
[----:B------:R-:W0:Y:S02]  /*4660*/  LDCU UR4, c[0x0][0x2f8] ;  /* 0x00005f00ff0477ac */ /* 0x000e240008000800 */
[----:B0-----:R-:W-:-:S05]  /*4670*/  VIADD R8, R24, -UR4 ;  /* 0x8000000418087c36 */ /* 0x001fca0008000000 */
        /* <DEDUP_REMOVED lines=9> */
.L_x_125:
[----:B------:R-:W-:Y:S05]  /*4710*/  BSYNC.RECONVERGENT B0 ;  /* 0x0000000000007941 */ /* 0x000fea0003800200 */
.L_x_122:
[----:B------:R-:W-:Y:S02]  /*4720*/  SHF.R.U32.HI R3, RZ, 0x1c, R11 ;  /* 0x0000001cff037819 */ /* 0x000fe4000001160b */
[----:B0----5:R-:W-:-:S03]  /*4730*/  LOP3.LUT R5, R4, 0xfffffff, RZ, 0xc0, !PT ;  /* 0x0fffffff04057812 */ /* 0x021fc600078ec0ff */
[----:B------:R-:W-:Y:S01]  /*4740*/  VIADD R0, R3, 0xfffffffa ;  /* 0xfffffffa03007836 */ /* 0x000fe20000000000 */
[----:B------:R-:W-:-:S04]  /*4750*/  LOP3.LUT R11, R5, 0xf0000000, R11, 0xf8, !PT ;  /* 0xf0000000050b7812 */ /* 0x000fc800078ef80b */
[----:B------:R-:W-:-:S04]  /*4760*/  LOP3.LUT R0, R0, 0xffff, RZ, 0xc0, !PT ;  /* 0x0000ffff00007812 */ /* 0x000fc800078ec0ff */
[----:B------:R-:W-:-:S13]  /*4770*/  ISETP.GE.U32.AND P0, PT, R0, 0xfffd, PT ;  /* 0x0000fffd0000780c */ /* 0x000fda0003f06070 */
[----:B------:R-:W-:Y:S05]  /*4780*/  @!P0 BRA `(.L_x_88) ;  /* 0x00000000006c8947 */ /* 0x000fea0003800000 */
[----:B------:R-:W-:Y:S01]  /*4790*/  PRMT R0, R3, 0x9910, RZ ;  /* 0x0000991003007816 */ /* 0x000fe200000000ff */
[----:B------:R-:W-:Y:S03]  /*47a0*/  BSSY.RELIABLE B0, `(.L_x_126) ;  /* 0x0000015000007945 */ /* 0x000fe60003800100 */
[----:B------:R-:W-:-:S13]  /*47b0*/  ISETP.NE.AND P0, PT, R0, 0x3, PT ;  /* 0x000000030000780c */ /* 0x000fda0003f05270 */
        /* <DEDUP_REMOVED lines=10> */
.L_x_128:
[----:B------:R-:W-:Y:S02]  /*4860*/  R2UR UR4, R6 ;  /* 0x00000000060472ca */ /* 0x000fe400000e0000 */
[----:B------:R-:W-:-:S13]  /*4870*/  R2UR UR5, R7 ;  /* 0x00000000070572ca */ /* 0x000fda00000e0000 */
[----:B------:R-:W2:Y:S02]  /*4880*/  LDG.E.64 R36, desc[UR4][R36.64+0x10] ;  /* 0x0000100424247981 */ /* 0x000ea4000c1e1b00 */
[----:B--2---:R-:W-:-:S04]  /*4890*/  IMAD.WIDE.U32 R28, R5, 0x8, R36 ;  /* 0x00000008051c7825 */ /* 0x004fc800078e0024 */
[----:B------:R-:W-:-:S07]  /*48a0*/  IMAD.MOV.U32 R27, RZ, RZ, R29 ;  /* 0x000000ffff1b7224 */ /* 0x000fce00078e001d */
.L_x_127:
[----:B------:R-:W-:-:S04]  /*48b0*/  ISETP.NE.U32.AND P0, PT, R28, RZ, PT ;  /* 0x000000ff1c00720c */ /* 0x000fc80003f05070 */
[----:B------:R-:W-:-:S13]  /*48c0*/  ISETP.NE.AND.EX P0, PT, R27, RZ, PT, P0 ;  /* 0x000000ff1b00720c */ /* 0x000fda0003f05300 */
[----:B------:R-:W-:Y:S05]  /*48d0*/  @!P0 BREAK.RELIABLE B0 ;  /* 0x0000000000008942 */ /* 0x000fea0003800100 */
[----:B------:R-:W-:Y:S05]  /*48e0*/  @!P0 BRA `(.L_x_88) ;  /* 0x0000000000148947 */ /* 0x000fea0003800000 */
.L_x_129:
[----:B------:R-:W-:Y:S05]  /*48f0*/  BSYNC.RELIABLE B0 ;  /* 0x0000000000007941 */ /* 0x000fea0003800100 */
.L_x_126:
[----:B------:R-:W-:Y:S01]  /*4900*/  R2UR UR4, R6 ;  /* 0x00000000060472ca */ /* 0x000fe200000e0000 */
[----:B------:R-:W-:Y:S01]  /*4910*/  IMAD.MOV.U32 R29, RZ, RZ, R27 ;  /* 0x000000ffff1d7224 */ /* 0x000fe200078e001b */
[----:B------:R-:W-:-:S13]  /*4920*/  R2UR UR5, R7 ;  /* 0x00000000070572ca */ /* 0x000fda00000e0000 */
[----:B------:R0:W-:Y:S02]  /*4930*/  ST.E desc[UR4][R28.64], R38 ;  /* 0x000000261c007985 */ /* 0x0001e4000c101904 */
.L_x_88:
[----:B------:R-:W-:Y:S05]  /*4940*/  BSYNC B7 ;  /* 0x0000000000077941 */ /* 0x000fea0003800000 */
.L_x_87:
[----:B------:R-:W-:Y:S01]  /*4950*/  VIADD R0, R11, 0x10000000 ;  /* 0x100000000b007836 */ /* 0x000fe20000000000 */
[----:B------:R-:W-:Y:S04]  /*4960*/  BSSY.RELIABLE B0, `(.L_x_130) ;  /* 0x0000009000007945 */ /* 0x000fe80003800100 */
[----:B------:R-:W-:-:S13]  /*4970*/  ISETP.GT.U32.AND P0, PT, R0, -0x50000001, PT ;  /* 0xafffffff0000780c */ /* 0x000fda0003f04070 */
[----:B------:R-:W-:Y:S05]  /*4980*/  @P0 BRA `(.L_x_131) ;  /* 0x0000000000180947 */ /* 0x000fea0003800000 */
[----:B------:R-:W-:-:S04]  /*4990*/  LOP3.LUT R0, R11, 0xf0000000, RZ, 0xc0, !PT ;  /* 0xf00000000b007812 */ /* 0x000fc800078ec0ff */
[----:B------:R-:W-:-:S13]  /*49a0*/  ISETP.NE.AND P0, PT, R0, 0x20000000, PT ;  /* 0x200000000000780c */ /* 0x000fda0003f05270 */
[----:B------:R-:W-:Y:S05]  /*49b0*/  @!P0 BRA `(.L_x_131) ;  /* 0x00000000000c8947 */ /* 0x000fea0003800000 */
[----:B------:R-:W-:-:S13]  /*49c0*/  ISETP.NE.AND P0, PT, R0, -0x70000000, PT ;  /* 0x900000000000780c */ /* 0x000fda0003f05270 */
[----:B------:R-:W-:Y:S05]  /*49d0*/  @P0 BREAK.RELIABLE B0 ;  /* 0x0000000000000942 */ /* 0x000fea0003800100 */
[----:B------:R-:W-:Y:S05]  /*49e0*/  @P0 BRA `(.L_x_132) ;  /* 0x0000000400180947 */ /* 0x000fea0003800000 */
.L_x_131:
[----:B------:R-:W-:Y:S05]  /*49f0*/  BSYNC.RELIABLE B0 ;  /* 0x0000000000007941 */ /* 0x000fea0003800100 */
.L_x_130:
        /* <DEDUP_REMOVED lines=10> */
.L_x_134:
[----:B------:R-:W-:Y:S05]  /*4aa0*/  BSYNC.RELIABLE B0 ;  /* 0x0000000000007941 */ /* 0x000fea0003800100 */
.L_x_133:
[----:B------:R-:W1:Y:S02]  /*4ab0*/  LDCU UR4, c[0x0][0x2f8] ;  /* 0x00005f00ff0477ac */ /* 0x000e640008000800 */
[----:B-1----:R-:W-:-:S05]  /*4ac0*/  VIADD R24, R24, -UR4 ;  /* 0x8000000418187c36 */ /* 0x002fca0008000000 */
[----:B------:R-:W2:Y:S01]  /*4ad0*/  LDL.64 R12, [R24+0x20] ;  /* 0x00002000180c7983 */ /* 0x000ea20000100a00 */
[----:B------:R-:W1:Y:S01]  /*4ae0*/  LDC.64 R8, c[0x0][0x358] ;  /* 0x0000d600ff087b82 */ /* 0x000e620000000a00 */
[----:B------:R-:W-:Y:S02]  /*4af0*/  IMAD.MOV.U32 R4, RZ, RZ, 0x1 ;  /* 0x00000001ff047424 */ /* 0x000fe400078e00ff */
[----:B------:R-:W-:Y:S01]  /*4b00*/  IMAD.MOV.U32 R5, RZ, RZ, 0x0 ;  /* 0x00000000ff057424 */ /* 0x000fe200078e00ff */
[----:B-1----:R-:W-:Y:S02]  /*4b10*/  R2UR UR4, R8 ;  /* 0x00000000080472ca */ /* 0x002fe400000e0000 */
[----:B------:R-:W-:-:S13]  /*4b20*/  R2UR UR5, R9 ;  /* 0x00000000090572ca */ /* 0x000fda00000e0000 */
[----:B--2---:R1:W2:Y:S01]  /*4b30*/  ATOM.E.ADD.64.STRONG.GPU P0, R4, desc[UR4][R12.64], R4 ;  /* 0x800000040c04798a */ /* 0x0042a2000810f504 */
[----:B------:R-:W-:Y:S01]  /*4b40*/  BSSY.RECONVERGENT B0, `(.L_x_135) ;  /* 0x0000017000007945 */ /* 0x000fe20003800200 */
[----:B--2---:R-:W-:-:S03]  /*4b50*/  IMAD.MOV.U32 R0, RZ, RZ, R4 ;  /* 0x000000ffff007224 */ /* 0x004fc600078e0004 */
[----:B-1----:R-:W-:Y:S05]  /*4b60*/  @P0 BRA `(.L_x_136) ;  /* 0x0000000000500947 */ /* 0x002fea0003800000 */
[----:B------:R-:W1:Y:S02]  /*4b70*/  QSPC.E.S P0, RZ, [R12] ;  /* 0x000000000cff73aa */ /* 0x000e640000000500 */
[----:B-1----:R-:W-:Y:S05]  /*4b80*/  @!P0 BRA `(.L_x_137) ;  /* 0x00000000002c8947 */ /* 0x002fea0003800000 */
[----:B------:R-:W-:Y:S01]  /*4b90*/  IMAD.MOV.U32 R4, RZ, RZ, R12 ;  /* 0x000000ffff047224 */ /* 0x000fe200078e000c */
[----:B------:R-:W-:Y:S04]  /*4ba0*/  BSSY.RECONVERGENT B1, `(.L_x_138) ;  /* 0x0000007000017945 */ /* 0x000fe80003800200 */
[----:B------:R-:W-:-:S07]  /*4bb0*/  MOV R3, R4 ;  /* 0x0000000400037202 */ /* 0x000fce0000000f00 */
.L_x_139:
[----:B------:R-:W1:Y:S02]  /*4bc0*/  LDS.64 R4, [R3] ;  /* 0x0000000003047984 */ /* 0x000e640000000a00 */
[----:B-1----:R-:W-:-:S05]  /*4bd0*/  IADD3 R6, P0, PT, R4, 0x1, RZ ;  /* 0x0000000104067810 */ /* 0x002fca0007f1e0ff */
[----:B------:R-:W-:-:S07]  /*4be0*/  IMAD.X R7, RZ, RZ, R5, P0 ;  /* 0x000000ffff077224 */ /* 0x000fce00000e0605 */
[----:B------:R-:W1:Y:S02]  /*4bf0*/  ATOMS.CAST.SPIN.64 P0, [R3], R4, R6 ;  /* 0x000000040300758d */ /* 0x000e640001800406 */
[----:B-1----:R-:W-:Y:S05]  /*4c00*/  @!P0 BRA `(.L_x_139) ;  /* 0xfffffffc00ec8947 */ /* 0x002fea000383ffff */
[----:B------:R-:W-:Y:S05]  /*4c10*/  BSYNC.RECONVERGENT B1 ;  /* 0x0000000000017941 */ /* 0x000fea0003800200 */
.L_x_138:
[----:B------:R-:W-:Y:S01]  /*4c20*/  IMAD.MOV.U32 R0, RZ, RZ, R4 ;  /* 0x000000ffff007224 */ /* 0x000fe200078e0004 */
[----:B------:R-:W-:Y:S06]  /*4c30*/  BRA `(.L_x_136) ;  /* 0x00000000001c7947 */ /* 0x000fec0003800000 */
.L_x_137:
[----:B------:R-:W-:Y:S02]  /*4c40*/  R2UR UR4, R8 ;  /* 0x00000000080472ca */ /* 0x000fe400000e0000 */
[----:B------:R-:W-:-:S13]  /*4c50*/  R2UR UR5, R9 ;  /* 0x00000000090572ca */ /* 0x000fda00000e0000 */
[----:B------:R-:W2:Y:S02]  /*4c60*/  LD.E.64 R4, desc[UR4][R12.64] ;  /* 0x000000040c047980 */ /* 0x000ea4000c101b00 */
[----:B--2---:R-:W-:Y:S01]  /*4c70*/  IADD3 R6, P0, PT, R4, 0x1, RZ ;  /* 0x0000000104067810 */ /* 0x004fe20007f1e0ff */
[----:B------:R-:W-:-:S04]  /*4c80*/  IMAD.MOV.U32 R0, RZ, RZ, R4 ;  /* 0x000000ffff007224 */ /* 0x000fc800078e0004 */
[----:B------:R-:W-:-:S05]  /*4c90*/  IMAD.X R7, RZ, RZ, R5, P0 ;  /* 0x000000ffff077224 */ /* 0x000fca00000e0605 */
[----:B------:R1:W-:Y:S03]  /*4ca0*/  ST.E.64 desc[UR4][R12.64], R6 ;  /* 0x000000060c007985 */ /* 0x0003e6000c101b04 */
.L_x_136:
[----:B------:R-:W-:Y:S05]  /*4cb0*/  BSYNC.RECONVERGENT B0 ;  /* 0x0000000000007941 */ /* 0x000fea0003800200 */
.L_x_135:
[----:B------:R-:W-:-:S13]  /*4cc0*/  ISETP.GT.U32.AND P0, PT, R0, 0x3e, PT ;  /* 0x0000003e0000780c */ /* 0x000fda0003f04070 */
[----:B------:R-:W-:Y:S05]  /*4cd0*/  @P0 BRA `(.L_x_140) ;  /* 0x0000000000280947 */ /* 0x000fea0003800000 */
[----:B------:R-:W2:Y:S01]  /*4ce0*/  LDL.64 R24, [R24+0x28] ;  /* 0x0000280018187983 */ /* 0x000ea20000100a00 */
[----:B------:R-:W-:Y:S01]  /*4cf0*/  IMAD.SHL.U32 R5, R0, 0x8, RZ ;  /* 0x0000000800057824 */ /* 0x000fe200078e00ff */
[----:B------:R-:W-:Y:S01]  /*4d00*/  R2UR UR4, R8 ;  /* 0x00000000080472ca */ /* 0x000fe200000e0000 */
[----:B------:R-:W-:Y:S01]  /*4d10*/  IMAD.MOV.U32 R39, RZ, RZ, R11 ;  /* 0x000000ffff277224 */ /* 0x000fe200078e000b */
[----:B------:R-:W-:Y:S02]  /*4d20*/  R2UR UR5, R9 ;  /* 0x00000000090572ca */ /* 0x000fe400000e0000 */
[----:B------:R-:W-:-:S04]  /*4d30*/  LOP3.LUT R5, R5, 0x1f8, RZ, 0xc0, !PT ;  /* 0x000001f805057812 */ /* 0x000fc800078ec0ff */
[----:B--2---:R-:W-:-:S05]  /*4d40*/  IADD3 R4, P0, PT, R24, R5, RZ ;  /* 0x0000000518047210 */ /* 0x004fca0007f1e0ff */
[----:B------:R-:W-:-:S05]  /*4d50*/  IMAD.X R5, RZ, RZ, R25, P0 ;  /* 0x000000ffff057224 */ /* 0x000fca00000e0619 */
[----:B------:R2:W-:Y:S01]  /*4d60*/  ST.E.64 desc[UR4][R4.64], R38 ;  /* 0x0000002604007985 */ /* 0x0005e2000c101b04 */
[----:B------:R-:W-:Y:S05]  /*4d70*/  BRA `(.L_x_132) ;  /* 0x0000000000347947 */ /* 0x000fea0003800000 */
.L_x_140:
[----:B------:R-:W2:Y:S04]  /*4d80*/  LDL R8, [R24+0x4] ;  /* 0x0000040018087983 */ /* 0x000ea80000100800 */
[----:B------:R-:W2:Y:S01]  /*4d90*/  LDL R9, [R24+0x8] ;  /* 0x0000080018097983 */ /* 0x000ea20000100800 */
[----:B------:R-:W-:Y:S01]  /*4da0*/  MOV R3, 0x0 ;  /* 0x0000000000037802 */ /* 0x000fe20000000f00 */
[----:B------:R-:W3:Y:S01]  /*4db0*/  LDCU.64 UR4, c[0x4][0x8] ;  /* 0x01000100ff0477ac */ /* 0x000ee20008000a00 */
[----:B-1----:R-:W-:Y:S01]  /*4dc0*/  IMAD.MOV.U32 R6, RZ, RZ, R26 ;  /* 0x000000ffff067224 */ /* 0x002fe200078e001a */
[----:B------:R1:W-:Y:S01]  /*4dd0*/  STL [R1+0x8], R0 ;  /* 0x0000080001007387 */ /* 0x0003e20000100800 */
[----:B------:R1:W4:Y:S01]  /*4de0*/  LDC.64 R10, c[0x4][R3] ;  /* 0x01000000030a7b82 */ /* 0x0003220000000a00 */
[----:B------:R-:W-:-:S02]  /*4df0*/  IMAD.MOV.U32 R7, RZ, RZ, R25 ;  /* 0x000000ffff077224 */ /* 0x000fc400078e0019 */
[----:B---3--:R-:W-:Y:S02]  /*4e00*/  IMAD.U32 R4, RZ, RZ, UR4 ;  /* 0x00000004ff047e24 */ /* 0x008fe4000f8e00ff */
[----:B------:R-:W-:Y:S01]  /*4e10*/  IMAD.U32 R5, RZ, RZ, UR5 ;  /* 0x00000005ff057e24 */ /* 0x000fe2000f8e00ff */
[----:B--2-4-:R1:W-:Y:S06]  /*4e20*/  STL.64 [R1], R8 ;  /* 0x0000000801007387 */ /* 0x0143ec0000100a00 */
[----:B------:R-:W-:-:S07]  /*4e30*/  LEPC R20, `(.L_x_132) ;  /* 0x000000001014794e */ /* 0x000fce0000000000 */
[----:B01----:R-:W-:Y:S05]  /*4e40*/  CALL.ABS.NOINC R10 ;  /* 0x000000000a007343 */ /* 0x003fea0003c00000 */
.L_x_132:
[----:B------:R-:W-:Y:S05]  /*4e50*/  BSYNC B8 ;  /* 0x0000000000087941 */ /* 0x000fea0003800000 */
.L_x_86:
[----:B------:R-:W1:Y:S01]  /*4e60*/  LDL R20, [R1+0x24] ;  /* 0x0000240001147983 */ /* 0x000e620000100800 */
[----:B------:R3:W-:Y:S05]  /*4e70*/  BMOV.32 B6, R2 ;  /* 0x0000000206007356 */ /* 0x0007ea0000000000 */
[----:B------:R-:W1:Y:S01]  /*4e80*/  LDL R21, [R1+0x28] ;  /* 0x0000280001157983 */ /* 0x000e620000100800 */
[----:B------:R4:W-:Y:S05]  /*4e90*/  BMOV.32 B7, R16 ;  /* 0x0000001007007356 */ /* 0x0009ea0000000000 */
[----:B------:R5:W-:Y:S05]  /*4ea0*/  BMOV.32 B8, R17 ;  /* 0x0000001108007356 */ /* 0x000bea0000000000 */
[----:B---3--:R-:W1:Y:S04]  /*4eb0*/  LDL R2, [R1+0x10] ;  /* 0x0000100001027983 */ /* 0x008e680000100800 */
[----:B----4-:R-:W1:Y:S04]  /*4ec0*/  LDL R16, [R1+0x14] ;  /* 0x0000140001107983 */ /* 0x010e680000100800 */
[----:B-----5:R-:W1:Y:S04]  /*4ed0*/  LDL R17, [R1+0x18] ;  /* 0x0000180001117983 */ /* 0x020e680000100800 */
[----:B------:R-:W1:Y:S04]  /*4ee0*/  LDL R18, [R1+0x1c] ;  /* 0x00001c0001127983 */ /* 0x000e680000100800 */
[----:B------:R-:W1:Y:S04]  /*4ef0*/  LDL R19, [R1+0x20] ;  /* 0x0000200001137983 */ /* 0x000e680000100800 */
[----:B------:R-:W1:Y:S04]  /*4f00*/  LDL R22, [R1+0x2c] ;  /* 0x00002c0001167983 */ /* 0x000e680000100800 */
[----:B------:R-:W1:Y:S04]  /*4f10*/  LDL R23, [R1+0x30] ;  /* 0x0000300001177983 */ /* 0x000e680000100800 */
[----:B------:R-:W1:Y:S04]  /*4f20*/  LDL R24, [R1+0x34] ;  /* 0x0000340001187983 */ /* 0x000e680000100800 */
[----:B------:R-:W1:Y:S04]  /*4f30*/  LDL R25, [R1+0x38] ;  /* 0x0000380001197983 */ /* 0x000e680000100800 */
[----:B------:R-:W1:Y:S04]  /*4f40*/  LDL R26, [R1+0x3c] ;  /* 0x00003c00011a7983 */ /* 0x000e680000100800 */
[----:B------:R-:W1:Y:S04]  /*4f50*/  LDL R27, [R1+0x40] ;  /* 0x00004000011b7983 */ /* 0x000e680000100800 */
[----:B0-----:R-:W1:Y:S04]  /*4f60*/  LDL R28, [R1+0x44] ;  /* 0x00004400011c7983 */ /* 0x001e680000100800 */
[----:B------:R-:W1:Y:S04]  /*4f70*/  LDL R29, [R1+0x48] ;  /* 0x00004800011d7983 */ /* 0x000e680000100800 */
[----:B------:R-:W1:Y:S04]  /*4f80*/  LDL R30, [R1+0x4c] ;  /* 0x00004c00011e7983 */ /* 0x000e680000100800 */
[----:B------:R-:W1:Y:S04]  /*4f90*/  LDL R31, [R1+0x50] ;  /* 0x00005000011f7983 */ /* 0x000e680000100800 */
[----:B------:R-:W1:Y:S04]  /*4fa0*/  LDL R36, [R1+0x54] ;  /* 0x0000540001247983 */ /* 0x000e680000100800 */
[----:B------:R-:W1:Y:S04]  /*4fb0*/  LDL R37, [R1+0x58] ;  /* 0x0000580001257983 */ /* 0x000e680000100800 */
[----:B--2---:R-:W1:Y:S04]  /*4fc0*/  LDL R38, [R1+0x5c] ;  /* 0x00005c0001267983 */ /* 0x004e680000100800 */
[----:B------:R-:W1:Y:S04]  /*4fd0*/  LDL R39, [R1+0x60] ;  /* 0x0000600001277983 */ /* 0x000e680000100800 */
[----:B------:R-:W1:Y:S04]  /*4fe0*/  LDL R44, [R1+0x64] ;  /* 0x00006400012c7983 */ /* 0x000e680000100800 */
[----:B------:R0:W1:Y:S02]  /*4ff0*/  LDL R45, [R1+0x68] ;  /* 0x00006800012d7983 */ /* 0x0000640000100800 */
[----:B0-----:R-:W-:Y:S01]  /*5000*/  VIADD R1, R1, 0x70 ;  /* 0x0000007001017836 */ /* 0x001fe20000000000 */
[----:B-1----:R-:W-:Y:S06]  /*5010*/  RET.REL.NODEC R20 `(_Z13global_expandP3NetP4Book) ;  /* 0xffffffac14f87950 */ /* 0x002fec0003c3ffff */
.L_x_141:
[----:B------:R-:W-:-:S00]  /*5020*/  BRA `(.L_x_141) ;  /* 0xfffffffc00fc7947 */ /* 0x000fc0000383ffff */
[----:B------:R-:W-:-:S00]  /*5030*/  NOP ;  /* 0x0000000000007918 */ /* 0x000fc00000000000 */
        /* <DEDUP_REMOVED lines=12> */
.L_x_328:


//--------------------- .text._Z14global_rewriteP3NetP4Bookjb --------------------------
	.section	.text._Z14global_rewriteP3NetP4Bookjb,"ax",@progbits
	.align	128
        .global         _Z14global_rewriteP3NetP4Bookjb
        .type           _Z14global_rewriteP3NetP4Bookjb,@function
        .size           _Z14global_rewriteP3NetP4Bookjb,(.L_x_329 - _Z14global_rewriteP3NetP4Bookjb)
        .other          _Z14global_rewriteP3NetP4Bookjb,@"STO_CUDA_ENTRY STV_DEFAULT"
_Z14global_rewriteP3NetP4Bookjb:
.text._Z14global_rewriteP3NetP4Bookjb:
[----:B------:R-:W0:Y:S01]  /*0000*/  LDC R1, c[0x0][0x37c] ;  /* 0x0000df00ff017b82 */ /* 0x000e220000000800 */
[----:B------:R-:W1:Y:S01]  /*0010*/  S2R R4, SR_TID.X ;  /* 0x0000000000047919 */ /* 0x000e620000002100 */
[----:B------:R-:W2:Y:S06]  /*0020*/  LDCU UR6, c[0x0][0x2fc] ;  /* 0x00005f80ff0677ac */ /* 0x000eac0008000800 */
[----:B------:R-:W1:Y:S01]  /*0030*/  S2UR UR7, SR_CTAID.X ;  /* 0x00000000000779c3 */ /* 0x000e620000002500 */
[----:B0-----:R-:W-:Y:S01]  /*0040*/  VIADD R1, R1, 0xffffffb8 ;  /* 0xffffffb801017836 */ /* 0x001fe20000000000 */
[----:B------:R-:W0:Y:S01]  /*0050*/  LDCU.U8 UR4, c[0x0][0x394] ;  /* 0x00007280ff0477ac */ /* 0x000e220008000000 */
[----:B------:R-:W3:Y:S05]  /*0060*/  LDCU UR5, c[0x0][0x2f8] ;  /* 0x00005f00ff0577ac */ /* 0x000eea0008000800 */
[----:B------:R-:W1:Y:S01]  /*0070*/  LDC R3, c[0x0][0x360] ;  /* 0x0000d800ff037b82 */ /* 0x000e620000000800 */
[----:B------:R-:W4:Y:S01]  /*0080*/  LDCU.64 UR36, c[0x0][0x358] ;  /* 0x00006b00ff2477ac */ /* 0x000f220008000a00 */
[----:B0-----:R-:W-:Y:S01]  /*0090*/  UPRMT UR4, UR4, 0x8880, URZ ;  /* 0x0000888004047896 */ /* 0x001fe200080000ff */
[----:B---3--:R-:W-:-:S05]  /*00a0*/  IADD3 R16, P1, PT, R1, UR5, RZ ;  /* 0x0000000501107c10 */ /* 0x008fca000ff3e0ff */
[----:B------:R-:W-:Y:S01]  /*00b0*/  ISETP.NE.AND P0, PT, RZ, UR4, PT ;  /* 0x00000004ff007c0c */ /* 0x000fe2000bf05270 */
[----:B-1----:R-:W-:-:S04]  /*00c0*/  IMAD R0, R3, UR7, R4 ;  /* 0x0000000703007c24 */ /* 0x002fc8000f8e0204 */
[----:B------:R-:W-:Y:S01]  /*00d0*/  IMAD.SHL.U32 R5, R0, 0x10, RZ ;  /* 0x0000001000057824 */ /* 0x000fe200078e00ff */
[--C-:B------:R-:W-:Y:S02]  /*00e0*/  SHF.R.U32.HI R2, RZ, 0x2, R0.reuse ;  /* 0x00000002ff027819 */ /* 0x100fe40000011600 */
[----:B------:R-:W-:Y:S02]  /*00f0*/  SHF.R.U32.HI R3, RZ, 0x8, R0 ;  /* 0x00000008ff037819 */ /* 0x000fe40000011600 */
[----:B------:R-:W-:Y:S02]  /*0100*/  LOP3.LUT R8, R5, 0xfc0, RZ, 0xc0, !PT ;  /* 0x00000fc005087812 */ /* 0x000fe400078ec0ff */
[----:B------:R-:W-:Y:S01]  /*0110*/  LOP3.LUT R6, R2, 0x3f, RZ, 0xc0, !PT ;  /* 0x0000003f02067812 */ /* 0x000fe200078ec0ff */
[----:B--2---:R-:W-:Y:S02]  /*0120*/  IMAD.X R2, RZ, RZ, UR6, P1 ;  /* 0x00000006ff027e24 */ /* 0x004fe400088e06ff */
[----:B------:R-:W-:-:S02]  /*0130*/  IMAD.IADD R5, R3, 0x1, R8 ;  /* 0x0000000103057824 */ /* 0x000fc400078e0208 */
[----:B------:R-:W-:Y:S01]  /*0140*/  @!P0 IMAD R5, R3, 0x40, R6 ;  /* 0x0000004003058824 */ /* 0x000fe200078e0206 */
[----:B------:R-:W-:Y:S01]  /*0150*/  CS2R.32 R17, SR_CLOCKLO ;  /* 0x0000000000117805 */ /* 0x000fe20000005000 */
[----:B------:R-:W4:Y:S01]  /*0160*/  LDC.64 R8, c[0x0][0x380] ;  /* 0x0000e000ff087b82 */ /* 0x000f220000000a00 */
[----:B------:R-:W0:Y:S01]  /*0170*/  S2R R14, SR_CgaCtaId ;  /* 0x00000000000e7919 */ /* 0x000e220000008800 */
[----:B------:R-:W1:Y:S01]  /*0180*/  S2R R15, SR_SWINHI ;  /* 0x00000000000f7919 */ /* 0x000e620000002f00 */
[----:B------:R-:W-:Y:S01]  /*0190*/  MOV R3, 0x400 ;  /* 0x0000040000037802 */ /* 0x000fe20000000f00 */
[----:B------:R-:W-:Y:S02]  /*01a0*/  IMAD.MOV.U32 R11, RZ, RZ, 0x343fd ;  /* 0x000343fdff0b7424 */ /* 0x000fe400078e00ff */
[C---:B------:R-:W-:Y:S02]  /*01b0*/  IMAD.SHL.U32 R6, R4.reuse, 0x10, RZ ;  /* 0x0000001004067824 */ /* 0x040fe400078e00ff */
[----:B------:R-:W-:Y:S01]  /*01c0*/  IMAD.SHL.U32 R13, R5, 0x40, RZ ;  /* 0x00000040050d7824 */ /* 0x000fe200078e00ff */
[C---:B------:R-:W-:Y:S01]  /*01d0*/  LOP3.LUT R26, R4.reuse, 0x3, RZ, 0xc0, !PT ;  /* 0x00000003041a7812 */ /* 0x040fe200078ec0ff */
[----:B------:R-:W-:Y:S01]  /*01e0*/  IMAD.MOV.U32 R25, RZ, RZ, RZ ;  /* 0x000000ffff197224 */ /* 0x000fe200078e00ff */
[----:B------:R-:W-:Y:S01]  /*01f0*/  LOP3.LUT R27, R4, 0x1, RZ, 0xc0, !PT ;  /* 0x00000001041b7812 */ /* 0x000fe200078ec0ff */
[----:B------:R-:W-:Y:S01]  /*0200*/  STL.64 [R1+0x8], R4 ;  /* 0x0000080401007387 */ /* 0x000fe20000100a00 */
[----:B------:R-:W2:Y:S03]  /*0210*/  LDCU.64 UR38, c[0x0][0x380] ;  /* 0x00007000ff2677ac */ /* 0x000ea60008000a00 */
[----:B----4-:R-:W3:Y:S01]  /*0220*/  LDG.E.64 R8, desc[UR36][R8.64+0x8] ;  /* 0x0000082408087981 */ /* 0x010ee2000c1e1b00 */
[----:B------:R-:W-:Y:S01]  /*0230*/  VIADD R7, R3, 0x1000 ;  /* 0x0000100003077836 */ /* 0x000fe20000000000 */
[----:B------:R-:W-:Y:S01]  /*0240*/  LOP3.LUT R19, R6, 0x3fc0, RZ, 0xc0, !PT ;  /* 0x00003fc006137812 */ /* 0x000fe200078ec0ff */
[----:B------:R-:W-:Y:S01]  /*0250*/  IMAD R0, R0, R11, 0x343fd ;  /* 0x000343fd00007424 */ /* 0x000fe200078e020b */
[----:B------:R-:W-:Y:S03]  /*0260*/  STL.64 [R1+0x10], R26 ;  /* 0x0000101a01007387 */ /* 0x000fe60000100a00 */
[----:B------:R-:W-:Y:S01]  /*0270*/  IMAD R24, R0, R17, 0x269ec3 ;  /* 0x00269ec300187424 */ /* 0x000fe200078e0211 */
[----:B0-----:R-:W-:-:S02]  /*0280*/  LEA R10, R14, R3, 0x18 ;  /* 0x000000030e0a7211 */ /* 0x001fc400078ec0ff */
[----:B------:R-:W-:Y:S02]  /*0290*/  LEA R14, R14, R7, 0x18 ;  /* 0x000000070e0e7211 */ /* 0x000fe400078ec0ff */
[----:B------:R0:W-:Y:S01]  /*02a0*/  STL.64 [R1+0x18], R24 ;  /* 0x0000181801007387 */ /* 0x0001e20000100a00 */
[----:B------:R-:W-:Y:S02]  /*02b0*/  MOV R10, R10 ;  /* 0x0000000a000a7202 */ /* 0x000fe40000000f00 */
[-C--:B-1----:R-:W-:Y:S02]  /*02c0*/  MOV R11, R15.reuse ;  /* 0x0000000f000b7202 */ /* 0x082fe40000000f00 */
[----:B------:R-:W-:Y:S02]  /*02d0*/  SHF.R.U32.HI R3, RZ, 0x2, R4 ;  /* 0x00000002ff037819 */ /* 0x000fe40000011604 */
[----:B------:R-:W-:Y:S02]  /*02e0*/  MOV R6, R14 ;  /* 0x0000000e00067202 */ /* 0x000fe40000000f00 */
[----:B------:R-:W-:-:S02]  /*02f0*/  MOV R7, R15 ;  /* 0x0000000f00077202 */ /* 0x000fc40000000f00 */
[----:B------:R-:W-:Y:S01]  /*0300*/  IADD3 R10, P0, PT, R10, R19, RZ ;  /* 0x000000130a0a7210 */ /* 0x000fe20007f1e0ff */
[----:B------:R-:W-:-:S04]  /*0310*/  IMAD.WIDE.U32 R6, R3, 0x8, R6 ;  /* 0x0000000803067825 */ /* 0x000fc800078e0006 */
[----:B------:R-:W-:Y:S01]  /*0320*/  IMAD.X R11, RZ, RZ, R11, P0 ;  /* 0x000000ffff0b7224 */ /* 0x000fe200000e060b */
[----:B------:R1:W-:Y:S04]  /*0330*/  STL.64 [R1+0x38], R6 ;  /* 0x0000380601007387 */ /* 0x0003e80000100a00 */
[----:B------:R1:W-:Y:S01]  /*0340*/  STL.64 [R1+0x20], R10 ;  /* 0x0000200a01007387 */ /* 0x0003e20000100a00 */
[----:B---3--:R-:W-:-:S03]  /*0350*/  IMAD.WIDE.U32 R8, R13, 0x8, R8 ;  /* 0x000000080d087825 */ /* 0x008fc600078e0008 */
[----:B------:R-:W-:Y:S02]  /*0360*/  IADD3 R12, P1, PT, R8, 0x8, RZ ;  /* 0x00000008080c7810 */ /* 0x000fe40007f3e0ff */
[----:B------:R1:W-:Y:S03]  /*0370*/  STL.64 [R1+0x28], R8 ;  /* 0x0000280801007387 */ /* 0x0003e60000100a00 */
[----:B------:R-:W-:-:S05]  /*0380*/  IMAD.X R13, RZ, RZ, R9, P1 ;  /* 0x000000ffff0d7224 */ /* 0x000fca00008e0609 */
[----:B------:R1:W-:Y:S04]  /*0390*/  STL.64 [R1+0x30], R12 ;  /* 0x0000300c01007387 */ /* 0x0003e80000100a00 */
[----:B------:R-:W3:Y:S01]  /*03a0*/  LD.E.64 R18, desc[UR36][R8.64] ;  /* 0x0000002408127980 */ /* 0x000ee2000c101b00 */
[----:B--2---:R-:W-:Y:S01]  /*03b0*/  UIADD3 UR38, UP0, UPT, UR38, 0x8, URZ ;  /* 0x0000000826267890 */ /* 0x004fe2000ff1e0ff */
[----:B0-----:R-:W-:Y:S01]  /*03c0*/  IMAD.SHL.U32 R25, R4, 0x4, RZ ;  /* 0x0000000404197824 */ /* 0x001fe200078e00ff */
[----:B------:R-:W-:Y:S02]  /*03d0*/  BSSY B6, `(.L_x_142) ;  /* 0x000002d000067945 */ /* 0x000fe40003800000 */
[----:B------:R-:W-:Y:S02]  /*03e0*/  UIADD3.X UR39, UPT, UPT, URZ, UR39, URZ, UP0, !UPT ;  /* 0x00000027ff277290 */ /* 0x000fe400087fe4ff */
[----:B------:R-:W-:-:S02]  /*03f0*/  LOP3.LUT R25, R25, 0xff0, RZ, 0xc0, !PT ;  /* 0x00000ff019197812 */ /* 0x000fc400078ec0ff */
[----:B---3--:R-:W-:-:S04]  /*0400*/  ISETP.GT.U32.AND P0, PT, R18, 0x30, PT ;  /* 0x000000301200780c */ /* 0x008fc80003f04070 */
[----:B------:R-:W-:-:S13]  /*0410*/  ISETP.GT.U32.AND.EX P0, PT, R19, RZ, PT, P0 ;  /* 0x000000ff1300720c */ /* 0x000fda0003f04100 */
[----:B-1----:R-:W-:Y:S05]  /*0420*/  @P0 BRA `(.L_x_143) ;  /* 0x00000000006c0947 */ /* 0x002fea0003800000 */
[----:B------:R-:W-:Y:S01]  /*0430*/  ISETP.NE.AND P0, PT, R26, RZ, PT ;  /* 0x000000ff1a00720c */ /* 0x000fe20003f05270 */
[----:B------:R-:W-:Y:S01]  /*0440*/  BSSY.RECONVERGENT B0, `(.L_x_144) ;  /* 0x0000011000007945 */ /* 0x000fe20003800200 */
[----:B------:R-:W-:-:S11]  /*0450*/  IMAD R11, R3, 0x8, R14 ;  /* 0x00000008030b7824 */ /* 0x000fd600078e020e */
[----:B------:R-:W-:Y:S05]  /*0460*/  @P0 BRA `(.L_x_145) ;  /* 0x0000000000380947 */ /* 0x000fea0003800000 */
[----:B------:R-:W-:Y:S01]  /*0470*/  ISETP.NE.U32.AND P0, PT, R18, RZ, PT ;  /* 0x000000ff1200720c */ /* 0x000fe20003f05070 */
[----:B------:R-:W-:Y:S01]  /*0480*/  BSSY.RECONVERGENT B1, `(.L_x_146) ;  /* 0x000000b000017945 */ /* 0x000fe20003800200 */
[----:B------:R-:W-:Y:S02]  /*0490*/  CS2R R4, SRZ ;  /* 0x0000000000047805 */ /* 0x000fe4000001ff00 */
[----:B------:R-:W-:-:S13]  /*04a0*/  ISETP.NE.AND.EX P0, PT, R19, RZ, PT, P0 ;  /* 0x000000ff1300720c */ /* 0x000fda0003f05300 */
[----:B------:R-:W-:Y:S05]  /*04b0*/  @!P0 BRA `(.L_x_147) ;  /* 0x00000000001c8947 */ /* 0x000fea0003800000 */
[C---:B------:R-:W-:Y:S02]  /*04c0*/  IADD3 R6, P0, PT, R18.reuse, -0x1, RZ ;  /* 0xffffffff12067810 */ /* 0x040fe40007f1e0ff */
[C---:B------:R-:W-:Y:S02]  /*04d0*/  LEA R12, P1, R18.reuse, R8, 0x3 ;  /* 0x00000008120c7211 */ /* 0x040fe400078218ff */
[----:B------:R-:W-:Y:S02]  /*04e0*/  IADD3.X R7, PT, PT, R19, -0x1, RZ, P0, !PT ;  /* 0xffffffff13077810 */ /* 0x000fe400007fe4ff */
[----:B------:R-:W-:-:S03]  /*04f0*/  LEA.HI.X R13, R18, R9, R19, 0x3, P1 ;  /* 0x00000009120d7211 */ /* 0x000fc600008f1c13 */
[----:B------:R0:W-:Y:S04]  /*0500*/  ST.E.64 desc[UR36][R8.64], R6 ;  /* 0x0000000608007985 */ /* 0x0001e8000c101b24 */
[----:B------:R0:W5:Y:S04]  /*0510*/  LD.E.64 R4, desc[UR36][R12.64] ;  /* 0x000000240c047980 */ /* 0x000168000c101b00 */
[----:B------:R0:W-:Y:S02]  /*0520*/  ST.E.64 desc[UR36][R12.64], RZ ;  /* 0x000000ff0c007985 */ /* 0x0001e4000c101b24 */
.L_x_147:
[----:B------:R-:W-:Y:S05]  /*0530*/  BSYNC.RECONVERGENT B1 ;  /* 0x0000000000017941 */ /* 0x000fea0003800200 */
.L_x_146:
[----:B-----5:R1:W-:Y:S02]  /*0540*/  STS.64 [R11], R4 ;  /* 0x000000040b007388 */ /* 0x0203e40000000a00 */
.L_x_145:
[----:B------:R-:W-:Y:S05]  /*0550*/  BSYNC.RECONVERGENT B0 ;  /* 0x0000000000007941 */ /* 0x000fea0003800200 */
.L_x_144:
[----:B------:R-:W-:-:S03]  /*0560*/  UMOV UR4, 0xffffffff ;  /* 0xffffffff00047882 */ /* 0x000fc60000000000 */
[----:B------:R-:W-:Y:S05]  /*0570*/  BRA.DIV UR4, `(.L_x_148) ;  /* 0x0000003604d07947 */ /* 0x000fea000b800000 */
[----:B------:R-:W-:Y:S01]  /*0580*/  NOP ;  /* 0x0000000000007918 */ /* 0x000fe20000000000 */
.L_x_258:
[----:B-1----:R-:W1:Y:S01]  /*0590*/  LDS.64 R4, [R11] ;  /* 0x000000000b047984 */ /* 0x002e620000000a00 */
[----:B------:R-:W-:-:S04]  /*05a0*/  ISETP.GE.U32.AND P0, PT, R26, 0x2, PT ;  /* 0x000000021a00780c */ /* 0x000fc80003f06070 */
[----:B-1----:R-:W-:Y:S02]  /*05b0*/  SEL R10, R4, R5, !P0 ;  /* 0x00000005040a7207 */ /* 0x002fe40004000000 */
[----:B------:R-:W-:Y:S01]  /*05c0*/  SEL R3, R5, R4, !P0 ;  /* 0x0000000405037207 */ /* 0x000fe20004000000 */
[----:B------:R-:W-:Y:S06]  /*05d0*/  BRA `(.L_x_149) ;  /* 0x0000000000307947 */ /* 0x000fec0003800000 */
.L_x_143:
[----:B------:R-:W-:Y:S01]  /*05e0*/  IMAD.MOV.U32 R10, RZ, RZ, R5 ;  /* 0x000000ffff0a7224 */ /* 0x000fe200078e0005 */
[----:B------:R-:W-:Y:S01]  /*05f0*/  MOV R0, 0x0 ;  /* 0x0000000000007802 */ /* 0x000fe20000000f00 */
[----:B------:R-:W-:Y:S01]  /*0600*/  IMAD.MOV.U32 R11, RZ, RZ, R26 ;  /* 0x000000ffff0b7224 */ /* 0x000fe200078e001a */
[----:B------:R-:W0:Y:S01]  /*0610*/  LDCU.64 UR4, c[0x4][0x10] ;  /* 0x01000200ff0477ac */ /* 0x000e220008000a00 */
[----:B------:R-:W-:Y:S01]  /*0620*/  IADD3 R6, P0, PT, R16, 0x40, RZ ;  /* 0x0000004010067810 */ /* 0x000fe20007f1e0ff */
[----:B------:R1:W2:Y:S02]  /*0630*/  LDC.64 R8, c[0x4][R0] ;  /* 0x0100000000087b82 */ /* 0x0002a40000000a00 */
[----:B------:R1:W-:Y:S02]  /*0640*/  STL.64 [R1+0x40], R10 ;  /* 0x0000400a01007387 */ /* 0x0003e40000100a00 */
[----:B------:R-:W-:Y:S02]  /*0650*/  IMAD.X R7, RZ, RZ, R2, P0 ;  /* 0x000000ffff077224 */ /* 0x000fe400000e0602 */
[----:B0-----:R-:W-:-:S02]  /*0660*/  IMAD.U32 R4, RZ, RZ, UR4 ;  /* 0x00000004ff047e24 */ /* 0x001fc4000f8e00ff */
[----:B-1----:R-:W-:-:S07]  /*0670*/  IMAD.U32 R5, RZ, RZ, UR5 ;  /* 0x00000005ff057e24 */ /* 0x002fce000f8e00ff */
[----:B------:R-:W-:-:S07]  /*0680*/  LEPC R20, `(.L_x_149) ;  /* 0x000000001014794e */ /* 0x000fce0000000000 */
[----:B--2---:R-:W-:Y:S05]  /*0690*/  CALL.ABS.NOINC R8 ;  /* 0x0000000008007343 */ /* 0x004fea0003c00000 */
.L_x_149:
[----:B------:R-:W-:Y:S05]  /*06a0*/  BSYNC B6 ;  /* 0x0000000000067941 */ /* 0x000fea0003800000 */
.L_x_142:
[----:B------:R-:W-:-:S03]  /*06b0*/  UMOV UR4, 0xffffffff ;  /* 0xffffffff00047882 */ /* 0x000fc60000000000 */
[----:B------:R-:W-:Y:S05]  /*06c0*/  BRA.DIV UR4, `(.L_x_150) ;  /* 0x0000003604907947 */ /* 0x000fea000b800000 */
[----:B------:R-:W-:Y:S01]  /*06d0*/  NOP ;  /* 0x0000000000007918 */ /* 0x000fe20000000000 */
.L_x_261:
[----:B------:R-:W-:Y:S01]  /*06e0*/  ISETP.NE.AND P0, PT, R10, RZ, PT ;  /* 0x000000ff0a00720c */ /* 0x000fe20003f05270 */
[----:B------:R-:W-:Y:S01]  /*06f0*/  BSSY.RECONVERGENT B0, `(.L_x_151) ;  /* 0x0000020000007945 */ /* 0x000fe20003800200 */
[----:B------:R-:W-:Y:S02]  /*0700*/  ISETP.LT.U32.AND P1, PT, R18, 0x31, PT ;  /* 0x000000311200780c */ /* 0x000fe40003f21070 */
[----:B------:R-:W-:Y:S02]  /*0710*/  ISETP.NE.AND P0, PT, R3, RZ, P0 ;  /* 0x000000ff0300720c */ /* 0x000fe40000705270 */
[----:B------:R-:W-:Y:S02]  /*0720*/  PLOP3.LUT P2, PT, PT, PT, PT, 0x8, 0x80 ;  /* 0x000000000080781c */ /* 0x000fe40003f4e170 */
[----:B------:R-:W-:Y:S02]  /*0730*/  ISETP.LT.U32.AND.EX P0, PT, R19, RZ, P0, P1 ;  /* 0x000000ff1300720c */ /* 0x000fe40000701110 */
[----:B------:R-:W-:-:S02]  /*0740*/  P2R R19, PR, RZ, 0x4 ;  /* 0x00000004ff137803 */ /* 0x000fc40000000000 */
[----:B------:R-:W-:Y:S02]  /*0750*/  ISETP.NE.OR P1, PT, R26, RZ, !P0 ;  /* 0x000000ff1a00720c */ /* 0x000fe40004725670 */
[----:B------:R-:W-:Y:S02]  /*0760*/  PLOP3.LUT P2, PT, PT, PT, PT, 0x8, 0x80 ;  /* 0x000000000080781c */ /* 0x000fe40003f4e170 */
[----:B------:R-:W-:Y:S02]  /*0770*/  PLOP3.LUT P3, PT, PT, PT, PT, 0x8, 0x80 ;  /* 0x000000000080781c */ /* 0x000fe40003f6e170 */
[----:B------:R-:W-:Y:S02]  /*0780*/  ISETP.NE.AND P5, PT, R19, RZ, PT ;  /* 0x000000ff1300720c */ /* 0x000fe40003fa5270 */
[----:B------:R-:W-:-:S05]  /*0790*/  P2R R18, PR, RZ, 0x4 ;  /* 0x00000004ff127803 */ /* 0x000fca0000000000 */
[----:B------:R-:W-:-:S05]  /*07a0*/  @!P1 IMAD.MOV.U32 R0, RZ, RZ, 0x1 ;  /* 0x00000001ff009424 */ /* 0x000fca00078e00ff */
[----:B------:R1:W-:Y:S01]  /*07b0*/  @!P1 STL [R1+0x1c], R0 ;  /* 0x00001c0001009387 */ /* 0x0003e20000100800 */
[----:B------:R-:W-:Y:S01]  /*07c0*/  PLOP3.LUT P1, PT, PT, PT, PT, 0x8, 0x80 ;  /* 0x000000000080781c */ /* 0x000fe20003f2e170 */
[----:B------:R-:W-:-:S12]  /*07d0*/  @!P0 BRA `(.L_x_152) ;  /* 0x0000000000448947 */ /* 0x000fd80003800000 */
[C---:B-1----:R-:W-:Y:S01]  /*07e0*/  VIADD R0, R10.reuse, 0x10000000 ;  /* 0x100000000a007836 */ /* 0x042fe20000000000 */
[----:B------:R-:W-:Y:S01]  /*07f0*/  LOP3.LUT R4, R10, 0xf0000000, RZ, 0xc0, !PT ;  /* 0xf00000000a047812 */ /* 0x000fe200078ec0ff */
[----:B------:R-:W-:-:S03]  /*0800*/  VIADD R5, R3, 0x60000000 ;  /* 0x6000000003057836 */ /* 0x000fc60000000000 */
[----:B------:R-:W-:Y:S02]  /*0810*/  VIADDMNMX.U32 R0, R3, 0x10000000, R0, PT ;  /* 0x1000000003007846 */ /* 0x000fe40003800000 */
[----:B------:R-:W-:Y:S02]  /*0820*/  ISETP.NE.AND P2, PT, R4, 0x20000000, PT ;  /* 0x200000000400780c */ /* 0x000fe40003f45270 */
[----:B------:R-:W-:Y:S01]  /*0830*/  ISETP.GE.U32.AND P4, PT, R0, -0x50000000, PT ;  /* 0xb00000000000780c */ /* 0x000fe20003f86070 */
[----:B------:R-:W-:Y:S01]  /*0840*/  VIADD R0, R10, 0x60000000 ;  /* 0x600000000a007836 */ /* 0x000fe20000000000 */
[----:B------:R-:W-:Y:S02]  /*0850*/  ISETP.LT.U32.AND P5, PT, R5, 0x50000000, !P2 ;  /* 0x500000000500780c */ /* 0x000fe400057a1070 */
[----:B------:R-:W-:Y:S02]  /*0860*/  LOP3.LUT R4, R3, 0xf0000000, RZ, 0xc0, !PT ;  /* 0xf000000003047812 */ /* 0x000fe400078ec0ff */
[----:B------:R-:W-:-:S02]  /*0870*/  ISETP.GE.U32.AND P1, PT, R0, 0x50000000, PT ;  /* 0x500000000000780c */ /* 0x000fc40003f26070 */
[----:B------:R-:W-:Y:S02]  /*0880*/  P2R R19, PR, RZ, 0x20 ;  /* 0x00000020ff137803 */ /* 0x000fe40000000000 */
[----:B------:R-:W-:-:S03]  /*0890*/  ISETP.EQ.AND P1, PT, R4, 0x20000000, !P1 ;  /* 0x200000000400780c */ /* 0x000fc60004f22270 */
[CC--:B0-----:R-:W-:Y:S02]  /*08a0*/  @P4 LOP3.LUT R6, R10.reuse, R3.reuse, RZ, 0x3c, !PT ;  /* 0x000000030a064212 */ /* 0x0c1fe400078e3cff */
[----:B------:R-:W-:Y:S02]  /*08b0*/  @P4 LOP3.LUT R0, R10, R3, RZ, 0x3c, !PT ;  /* 0x000000030a004212 */ /* 0x000fe400078e3cff */
[----:B------:R-:W-:Y:S02]  /*08c0*/  ISETP.GT.U32.AND P2, PT, R6, 0xfffffff, P4 ;  /* 0x0fffffff0600780c */ /* 0x000fe40002744070 */
[----:B------:R-:W-:Y:S02]  /*08d0*/  ISETP.LT.U32.AND P3, PT, R0, 0x10000000, P4 ;  /* 0x100000000000780c */ /* 0x000fe40002761070 */
[----:B------:R-:W-:-:S11]  /*08e0*/  P2R R18, PR, RZ, 0x4 ;  /* 0x00000004ff127803 */ /* 0x000fd60000000000 */
.L_x_152:
[----:B------:R-:W-:Y:S05]  /*08f0*/  BSYNC.RECONVERGENT B0 ;  /* 0x0000000000007941 */ /* 0x000fea0003800200 */
.L_x_151:
[----:B------:R-:W-:Y:S01]  /*0900*/  ISETP.NE.AND P2, PT, R18, RZ, PT ;  /* 0x000000ff1200720c */ /* 0x000fe20003f45270 */
[----:B------:R-:W-:Y:S03]  /*0910*/  BSSY B0, `(.L_x_153) ;  /* 0x0000015000007945 */ /* 0x000fe60003800000 */
[----:B------:R-:W-:-:S04]  /*0920*/  PLOP3.LUT P2, PT, P2, P5, P3, 0xfe, 0x0 ;  /* 0x000000000000781c */ /* 0x000fc8000174bf36 */
[----:B------:R-:W-:-:S13]  /*0930*/  PLOP3.LUT P2, PT, P0, P2, PT, 0x80, 0x8 ;  /* 0x000000000008781c */ /* 0x000fda0000745070 */
[----:B------:R-:W-:Y:S05]  /*0940*/  @!P2 BRA `(.L_x_154) ;  /* 0x000000000044a947 */ /* 0x000fea0003800000 */
[----:B------:R-:W2:Y:S02]  /*0950*/  LDC.64 R4, c[0x0][0x380] ;  /* 0x0000e000ff047b82 */ /* 0x000ea40000000a00 */
[----:B--2---:R-:W2:Y:S01]  /*0960*/  LDG.E.64 R4, desc[UR36][R4.64+0x10] ;  /* 0x0000102404047981 */ /* 0x004ea2000c1e1b00 */
[----:B-1----:R-:W-:Y:S02]  /*0970*/  IMAD.SHL.U32 R0, R3, 0x8, RZ ;  /* 0x0000000803007824 */ /* 0x002fe400078e00ff */
[----:B0-----:R-:W-:-:S03]  /*0980*/  IMAD.MOV.U32 R7, RZ, RZ, -0x1 ;  /* 0xffffffffff077424 */ /* 0x001fc600078e00ff */
[----:B------:R-:W-:-:S04]  /*0990*/  LOP3.LUT R23, R0, 0x7ffffff8, RZ, 0xc0, !PT ;  /* 0x7ffffff800177812 */ /* 0x000fc800078ec0ff */
[----:B--2---:R-:W-:-:S05]  /*09a0*/  IADD3 R22, P2, PT, R4, R23, RZ ;  /* 0x0000001704167210 */ /* 0x004fca0007f5e0ff */
[----:B------:R-:W-:Y:S02]  /*09b0*/  IMAD.X R23, RZ, RZ, R5, P2 ;  /* 0x000000ffff177224 */ /* 0x000fe400010e0605 */
[----:B------:R-:W-:-:S05]  /*09c0*/  IMAD.WIDE.U32 R22, R27, 0x4, R22 ;  /* 0x000000041b167825 */ /* 0x000fca00078e0016 */
[----:B------:R-:W2:Y:S02]  /*09d0*/  ATOM.E.EXCH.STRONG.GPU PT, R17, desc[UR36][R22.64], R7 ;  /* 0x800000071611798a */ /* 0x000ea4000c1ef124 */
[----:B--2---:R-:W-:-:S13]  /*09e0*/  ISETP.NE.AND P2, PT, R17, -0x1, PT ;  /* 0xffffffff1100780c */ /* 0x004fda0003f45270 */
[----:B------:R-:W-:Y:S05]  /*09f0*/  @P2 BRA `(.L_x_154) ;  /* 0x0000000000182947 */ /* 0x000fea0003800000 */
[----:B------:R-:W-:Y:S01]  /*0a00*/  BSSY B1, `(.L_x_154) ;  /* 0x0000005000017945 */ /* 0x000fe20003800000 */
.L_x_155:
[----:B------:R-:W-:Y:S05]  /*0a10*/  YIELD ;  /* 0x0000000000007946 */ /* 0x000fea0003800000 */
[----:B------:R-:W2:Y:S02]  /*0a20*/  ATOM.E.EXCH.STRONG.GPU PT, R17, desc[UR36][R22.64], R7 ;  /* 0x800000071611798a */ /* 0x000ea4000c1ef124 */
[----:B--2---:R-:W-:-:S13]  /*0a30*/  ISETP.NE.AND P2, PT, R17, -0x1, PT ;  /* 0xffffffff1100780c */ /* 0x004fda0003f45270 */
[----:B------:R-:W-:Y:S05]  /*0a40*/  @!P2 BRA `(.L_x_155) ;  /* 0xfffffffc00f0a947 */ /* 0x000fea000383ffff */
[----:B------:R-:W-:Y:S05]  /*0a50*/  BSYNC B1 ;  /* 0x0000000000017941 */ /* 0x000fea0003800000 */
.L_x_154:
[----:B------:R-:W-:Y:S05]  /*0a60*/  BSYNC B0 ;  /* 0x0000000000007941 */ /* 0x000fea0003800000 */
.L_x_153:
[----:B------:R-:W-:-:S04]  /*0a70*/  ISETP.NE.AND P5, PT, R18, RZ, PT ;  /* 0x000000ff1200720c */ /* 0x000fc80003fa5270 */
[----:B------:R-:W-:-:S04]  /*0a80*/  PLOP3.LUT P1, PT, P5, P1, P3, 0xfe, 0x0 ;  /* 0x000000000000781c */ /* 0x000fc80002f23f36 */
[----:B------:R-:W-:-:S13]  /*0a90*/  PLOP3.LUT P2, PT, P0, P1, PT, 0x80, 0x8 ;  /* 0x000000000008781c */ /* 0x000fda0000743070 */
[----:B0-----:R-:W0:Y:S02]  /*0aa0*/  @P2 LDC.64 R8, c[0x0][0x380] ;  /* 0x0000e000ff082b82 */ /* 0x001e240000000a00 */
[----:B0-----:R-:W2:Y:S06]  /*0ab0*/  @P2 LDG.E.64 R6, desc[UR36][R8.64+0x10] ;  /* 0x0000102408062981 */ /* 0x001eac000c1e1b00 */
[----:B------:R-:W0:Y:S01]  /*0ac0*/  S2UR UR5, SR_CgaCtaId ;  /* 0x00000000000579c3 */ /* 0x000e220000008800 */
[----:B-1----:R-:W-:Y:S01]  /*0ad0*/  @P2 IMAD.SHL.U32 R0, R10, 0x8, RZ ;  /* 0x000000080a002824 */ /* 0x002fe200078e00ff */
[----:B------:R-:W-:Y:S01]  /*0ae0*/  UMOV UR4, 0x400 ;  /* 0x0000040000047882 */ /* 0x000fe20000000000 */
[----:B------:R-:W-:Y:S01]  /*0af0*/  BSSY.RECONVERGENT B0, `(.L_x_156) ;  /* 0x0000030000007945 */ /* 0x000fe20003800200 */
[----:B------:R-:W-:-:S02]  /*0b00*/  IMAD.MOV.U32 R21, RZ, RZ, 0x20000000 ;  /* 0x20000000ff157424 */ /* 0x000fc400078e00ff */
[----:B------:R-:W-:Y:S02]  /*0b10*/  @P2 LOP3.LUT R11, R0, 0x7ffffff8, RZ, 0xc0, !PT ;  /* 0x7ffffff8000b2812 */ /* 0x000fe400078ec0ff */
[----:B------:R-:W-:-:S04]  /*0b20*/  @P3 LEA.HI R0, R17, 0xfffffffa, RZ, 0x4 ;  /* 0xfffffffa11003811 */ /* 0x000fc800078f20ff */
[----:B------:R-:W-:Y:S01]  /*0b30*/  @P3 LOP3.LUT R0, R0, 0xffff, RZ, 0xc0, !PT ;  /* 0x0000ffff00003812 */ /* 0x000fe200078ec0ff */
[----:B0-----:R-:W-:-:S06]  /*0b40*/  ULEA UR4, UR5, UR4, 0x18 ;  /* 0x0000000405047291 */ /* 0x001fcc000f8ec0ff */
[----:B------:R-:W-:Y:S02]  /*0b50*/  LEA R25, R25, UR4, 0x2 ;  /* 0x0000000419197c11 */ /* 0x000fe4000f8e10ff */
[----:B--2---:R-:W-:-:S05]  /*0b60*/  @P2 IADD3 R6, P4, PT, R6, R11, RZ ;  /* 0x0000000b06062210 */ /* 0x004fca0007f9e0ff */
[----:B------:R-:W-:Y:S01]  /*0b70*/  @P2 IMAD.X R7, RZ, RZ, R7, P4 ;  /* 0x000000ffff072224 */ /* 0x000fe200020e0607 */
[----:B------:R-:W-:Y:S01]  /*0b80*/  ISETP.GE.U32.OR P4, PT, R0, 0xfffd, !P3 ;  /* 0x0000fffd0000780c */ /* 0x000fe20005f86470 */
[----:B------:R-:W-:Y:S02]  /*0b90*/  @P3 VIADD R0, R17, 0x30000000 ;  /* 0x3000000011003836 */ /* 0x000fe40000000000 */
[----:B------:R-:W-:Y:S01]  /*0ba0*/  @P2 IMAD.WIDE.U32 R4, R27, 0x4, R6 ;  /* 0x000000041b042825 */ /* 0x000fe200078e0006 */
[----:B------:R-:W-:-:S09]  /*0bb0*/  CS2R R6, SRZ ;  /* 0x0000000000067805 */ /* 0x000fd2000001ff00 */
[----:B------:R-:W-:-:S04]  /*0bc0*/  @!P4 IMAD.MOV R0, RZ, RZ, R17 ;  /* 0x000000ffff00c224 */ /* 0x000fc800078e0211 */
[----:B------:R-:W-:Y:S01]  /*0bd0*/  @P3 IMAD.MOV.U32 R21, RZ, RZ, R0 ;  /* 0x000000ffff153224 */ /* 0x000fe200078e0000 */
[----:B------:R-:W-:Y:S06]  /*0be0*/  @!P5 BRA `(.L_x_157) ;  /* 0x000000000080d947 */ /* 0x000fec0003800000 */
[----:B------:R-:W0:Y:S01]  /*0bf0*/  LDC.64 R10, c[0x0][0x380] ;  /* 0x0000e000ff0a7b82 */ /* 0x000e220000000a00 */
[----:B------:R-:W-:Y:S01]  /*0c00*/  BSSY.RECONVERGENT B1, `(.L_x_158) ;  /* 0x000001a000017945 */ /* 0x000fe20003800200 */
.L_x_162:
[----:B0-----:R-:W2:Y:S01]  /*0c10*/  LDG.E.64 R6, desc[UR36][R10.64+0x10] ;  /* 0x000010240a067981 */ /* 0x001ea2000c1e1b00 */
[----:B------:R-:W-:Y:S01]  /*0c20*/  IMAD.SHL.U32 R0, R24, 0x8, RZ ;  /* 0x0000000818007824 */ /* 0x000fe200078e00ff */
[----:B------:R-:W-:Y:S05]  /*0c30*/  YIELD ;  /* 0x0000000000007946 */ /* 0x000fea0003800000 */
[----:B------:R-:W-:Y:S01]  /*0c40*/  LOP3.LUT R9, R0, 0x7ffffff8, RZ, 0xc0, !PT ;  /* 0x7ffffff800097812 */ /* 0x000fe200078ec0ff */
[----:B------:R-:W-:Y:S02]  /*0c50*/  IMAD.MOV.U32 R13, RZ, RZ, -0x3 ;  /* 0xfffffffdff0d7424 */ /* 0x000fe400078e00ff */
[----:B------:R-:W-:Y:S01]  /*0c60*/  IMAD.MOV.U32 R12, RZ, RZ, RZ ;  /* 0x000000ffff0c7224 */ /* 0x000fe200078e00ff */
[----:B--2---:R-:W-:-:S05]  /*0c70*/  IADD3 R8, P2, PT, R6, R9, RZ ;  /* 0x0000000906087210 */ /* 0x004fca0007f5e0ff */
[----:B------:R-:W-:-:S05]  /*0c80*/  IMAD.X R9, RZ, RZ, R7, P2 ;  /* 0x000000ffff097224 */ /* 0x000fca00010e0607 */
[----:B------:R-:W2:Y:S01]  /*0c90*/  ATOM.E.CAS.STRONG.GPU PT, R0, [R8], R12, R13 ;  /* 0x0000000c0800738b */ /* 0x000ea200001ee10d */
[----:B------:R-:W-:Y:S01]  /*0ca0*/  BSSY.RELIABLE B2, `(.L_x_159) ;  /* 0x000000c000027945 */ /* 0x000fe20003800100 */
[----:B--2---:R-:W-:-:S13]  /*0cb0*/  ISETP.NE.AND P2, PT, R0, RZ, PT ;  /* 0x000000ff0000720c */ /* 0x004fda0003f45270 */
[----:B------:R-:W-:Y:S05]  /*0cc0*/  @P2 BRA `(.L_x_160) ;  /* 0x0000000000242947 */ /* 0x000fea0003800000 */
[----:B------:R-:W-:Y:S02]  /*0cd0*/  IMAD.MOV.U32 R12, RZ, RZ, RZ ;  /* 0x000000ffff0c7224 */ /* 0x000fe400078e00ff */
[----:B------:R-:W-:-:S05]  /*0ce0*/  IMAD.MOV.U32 R13, RZ, RZ, -0x3 ;  /* 0xfffffffdff0d7424 */ /* 0x000fca00078e00ff */
[----:B------:R-:W2:Y:S01]  /*0cf0*/  ATOM.E.CAS.STRONG.GPU PT, R0, [R8+0x4], R12, R13 ;  /* 0x0000040c0800738b */ /* 0x000ea200001ee10d */
[----:B------:R-:W-:Y:S01]  /*0d00*/  LOP3.LUT R6, R24, 0xfffffff, RZ, 0xc0, !PT ;  /* 0x0fffffff18067812 */ /* 0x000fe200078ec0ff */
[----:B------:R-:W-:Y:S01]  /*0d10*/  IMAD.MOV.U32 R7, RZ, RZ, RZ ;  /* 0x000000ffff077224 */ /* 0x000fe200078e00ff */
[----:B--2---:R-:W-:-:S13]  /*0d20*/  ISETP.NE.AND P2, PT, R0, RZ, PT ;  /* 0x000000ff0000720c */ /* 0x004fda0003f45270 */
[----:B------:R-:W-:Y:S05]  /*0d30*/  @!P2 BREAK.RELIABLE B2 ;  /* 0x000000000002a942 */ /* 0x000fea0003800100 */
[----:B------:R-:W-:Y:S05]  /*0d40*/  @!P2 BRA `(.L_x_161) ;  /* 0x000000000014a947 */ /* 0x000fea0003800000 */
[----:B------:R0:W-:Y:S02]  /*0d50*/  ST.E desc[UR36][R8.64], RZ ;  /* 0x000000ff08007985 */ /* 0x0001e4000c101924 */
.L_x_160:
[----:B------:R-:W-:Y:S05]  /*0d60*/  BSYNC.RELIABLE B2 ;  /* 0x0000000000027941 */ /* 0x000fea0003800100 */
.L_x_159:
[----:B------:R-:W-:-:S05]  /*0d70*/  VIADD R24, R24, 0x1 ;  /* 0x0000000118187836 */ /* 0x000fca0000000000 */
[----:B------:R-:W-:Y:S01]  /*0d80*/  LOP3.LUT R24, R24, 0xfffffff, RZ, 0xc0, !PT ;  /* 0x0fffffff18187812 */ /* 0x000fe200078ec0ff */
[----:B------:R-:W-:Y:S06]  /*0d90*/  BRA `(.L_x_162) ;  /* 0xfffffffc009c7947 */ /* 0x000fec000383ffff */
.L_x_161:
[----:B------:R-:W-:Y:S05]  /*0da0*/  BSYNC.RECONVERGENT B1 ;  /* 0x0000000000017941 */ /* 0x000fea0003800200 */
.L_x_158:
[----:B------:R-:W-:Y:S01]  /*0db0*/  IMAD R0, R26, 0x4, R25 ;  /* 0x000000041a007824 */ /* 0x000fe200078e0219 */
[----:B------:R0:W-:Y:S01]  /*0dc0*/  STL [R1+0x18], R24 ;  /* 0x0000181801007387 */ /* 0x0001e20000100800 */
[----:B------:R-:W-:-:S03]  /*0dd0*/  LOP3.LUT R21, R6, 0xf0000000, R3, 0xf8, !PT ;  /* 0xf000000006157812 */ /* 0x000fc600078ef803 */
[----:B------:R0:W-:Y:S04]  /*0de0*/  STS [R0], R6 ;  /* 0x0000000600007388 */ /* 0x0001e80000000800 */
.L_x_157:
[----:B------:R-:W-:Y:S05]  /*0df0*/  BSYNC.RECONVERGENT B0 ;  /* 0x0000000000007941 */ /* 0x000fea0003800200 */
.L_x_156:
[----:B------:R-:W-:-:S03]  /*0e00*/  UMOV UR4, 0xffffffff ;  /* 0xffffffff00047882 */ /* 0x000fc60000000000 */
[----:B------:R-:W-:Y:S05]  /*0e10*/  BRA.DIV UR4, `(.L_x_163) ;  /* 0x0000002e04d87947 */ /* 0x000fea000b800000 */
[----:B------:R-:W-:Y:S01]  /*0e20*/  NOP ;  /* 0x0000000000007918 */ /* 0x000fe20000000000 */
.L_x_264:
[----:B------:R-:W-:Y:S01]  /*0e30*/  ISETP.NE.AND P2, PT, R18, RZ, PT ;  /* 0x000000ff1200720c */ /* 0x000fe20003f45270 */
[----:B------:R-:W-:-:S12]  /*0e40*/  BSSY B0, `(.L_x_164) ;  /* 0x0000024000007945 */ /* 0x000fd80003800000 */
[----:B------:R-:W-:Y:S05]  /*0e50*/  @!P2 BRA `(.L_x_165) ;  /* 0x000000000088a947 */ /* 0x000fea0003800000 */
[----:B------:R-:W1:Y:S02]  /*0e60*/  LDC.64 R10, c[0x0][0x380] ;  /* 0x0000e000ff0a7b82 */ /* 0x000e640000000a00 */
[----:B-1----:R-:W2:Y:S01]  /*0e70*/  LDG.E.64 R8, desc[UR36][R10.64+0x10] ;  /* 0x000010240a087981 */ /* 0x002ea2000c1e1b00 */
[C---:B------:R-:W-:Y:S01]  /*0e80*/  ISETP.GE.U32.AND P4, PT, R26.reuse, 0x2, PT ;  /* 0x000000021a00780c */ /* 0x040fe20003f86070 */
[C---:B0-----:R-:W-:Y:S01]  /*0e90*/  VIADD R0, R25.reuse, 0x8 ;  /* 0x0000000819007836 */ /* 0x041fe20000000000 */
[----:B------:R-:W-:Y:S01]  /*0ea0*/  ISETP.GT.U32.AND P2, PT, R26, 0x1, PT ;  /* 0x000000011a00780c */ /* 0x000fe20003f44070 */
[----:B------:R-:W-:Y:S01]  /*0eb0*/  VIADD R12, R25, 0x4 ;  /* 0x00000004190c7836 */ /* 0x000fe20000000000 */
[----:B------:R-:W-:Y:S01]  /*0ec0*/  SHF.L.U64.HI R15, R6, 0x3, R7 ;  /* 0x00000003060f7819 */ /* 0x000fe20000010207 */
[----:B------:R-:W-:Y:S01]  /*0ed0*/  IMAD.MOV.U32 R13, RZ, RZ, 0x40000000 ;  /* 0x40000000ff0d7424 */ /* 0x000fe200078e00ff */
[----:B------:R-:W-:Y:S07]  /*0ee0*/  BSSY B1, `(.L_x_166) ;  /* 0x0000010000017945 */ /* 0x000fee0003800000 */
[----:B------:R-:W-:-:S02]  /*0ef0*/  @P4 IMAD.MOV R0, RZ, RZ, R25 ;  /* 0x000000ffff004224 */ /* 0x000fc400078e0219 */
[----:B------:R-:W-:Y:S01]  /*0f00*/  @!P2 VIADD R12, R25, 0xc ;  /* 0x0000000c190ca836 */ /* 0x000fe20000000000 */
[----:B------:R-:W-:Y:S01]  /*0f10*/  ISETP.NE.AND P2, PT, R27, RZ, PT ;  /* 0x000000ff1b00720c */ /* 0x000fe20003f45270 */
[----:B------:R-:W-:Y:S02]  /*0f20*/  IMAD.SHL.U32 R25, R6, 0x8, RZ ;  /* 0x0000000806197824 */ /* 0x000fe400078e00ff */
[----:B------:R-:W0:Y:S01]  /*0f30*/  LDS R0, [R0] ;  /* 0x0000000000007984 */ /* 0x000e220000000800 */
[----:B------:R-:W-:-:S03]  /*0f40*/  SEL R13, R13, 0x50000000, !P2 ;  /* 0x500000000d0d7807 */ /* 0x000fc60005000000 */
[----:B------:R-:W1:Y:S01]  /*0f50*/  LDS R12, [R12] ;  /* 0x000000000c0c7984 */ /* 0x000e620000000800 */
[----:B--2---:R-:W-:Y:S01]  /*0f60*/  IADD3 R6, P4, PT, R8, R25, RZ ;  /* 0x0000001908067210 */ /* 0x004fe20007f9e0ff */
[----:B------:R-:W-:-:S04]  /*0f70*/  IMAD.MOV.U32 R8, RZ, RZ, -0x3 ;  /* 0xfffffffdff087424 */ /* 0x000fc800078e00ff */
[----:B------:R-:W-:Y:S01]  /*0f80*/  IMAD.X R7, R9, 0x1, R15, P4 ;  /* 0x0000000109077824 */ /* 0x000fe200020e060f */
[----:B01----:R-:W-:-:S07]  /*0f90*/  LOP3.LUT R9, R13, 0xfffffff, R0, 0xf8, !PT ;  /* 0x0fffffff0d097812 */ /* 0x003fce00078ef800 */
.L_x_167:
[----:B------:R-:W-:Y:S05]  /*0fa0*/  YIELD ;  /* 0x0000000000007946 */ /* 0x000fea0003800000 */
[----:B------:R-:W2:Y:S02]  /*0fb0*/  ATOM.E.CAS.STRONG.GPU PT, R0, [R6], R8, R9 ;  /* 0x000000080600738b */ /* 0x000ea400001ee109 */
[----:B--2---:R-:W-:-:S13]  /*0fc0*/  ISETP.NE.AND P2, PT, R0, -0x3, PT ;  /* 0xfffffffd0000780c */ /* 0x004fda0003f45270 */
[----:B------:R-:W-:Y:S05]  /*0fd0*/  @P2 BRA `(.L_x_167) ;  /* 0xfffffffc00f02947 */ /* 0x000fea000383ffff */
[----:B------:R-:W-:Y:S05]  /*0fe0*/  BSYNC B1 ;  /* 0x0000000000017941 */ /* 0x000fea0003800000 */
.L_x_166:
[----:B------:R-:W2:Y:S01]  /*0ff0*/  LDG.E.64 R6, desc[UR36][R10.64+0x10] ;  /* 0x000010240a067981 */ /* 0x000ea2000c1e1b00 */
[----:B------:R-:W-:Y:S02]  /*1000*/  LOP3.LUT R13, R13, 0xfffffff, R12, 0xf8, !PT ;  /* 0x0fffffff0d0d7812 */ /* 0x000fe400078ef80c */
[----:B--2---:R-:W-:-:S05]  /*1010*/  IADD3 R6, P2, PT, R6, R25, RZ ;  /* 0x0000001906067210 */ /* 0x004fca0007f5e0ff */
[----:B------:R-:W-:-:S08]  /*1020*/  IMAD.X R7, R7, 0x1, R15, P2 ;  /* 0x0000000107077824 */ /* 0x000fd000010e060f */
.L_x_168:
[----:B------:R-:W-:Y:S01]  /*1030*/  IMAD.MOV.U32 R12, RZ, RZ, -0x3 ;  /* 0xfffffffdff0c7424 */ /* 0x000fe200078e00ff */
[----:B------:R-:W-:Y:S05]  /*1040*/  YIELD ;  /* 0x0000000000007946 */ /* 0x000fea0003800000 */
[----:B------:R-:W2:Y:S02]  /*1050*/  ATOM.E.CAS.STRONG.GPU PT, R0, [R6+0x4], R12, R13 ;  /* 0x0000040c0600738b */ /* 0x000ea400001ee10d */
[----:B--2---:R-:W-:-:S13]  /*1060*/  ISETP.NE.AND P2, PT, R0, -0x3, PT ;  /* 0xfffffffd0000780c */ /* 0x004fda0003f45270 */
[----:B------:R-:W-:Y:S05]  /*1070*/  @P2 BRA `(.L_x_168) ;  /* 0xfffffffc00ec2947 */ /* 0x000fea000383ffff */
.L_x_165:
[----:B------:R-:W-:Y:S05]  /*1080*/  BSYNC B0 ;  /* 0x0000000000007941 */ /* 0x000fea0003800000 */
.L_x_164:
[----:B------:R-:W-:-:S03]  /*1090*/  UMOV UR4, 0xffffffff ;  /* 0xffffffff00047882 */ /* 0x000fc60000000000 */
[----:B------:R-:W-:Y:S05]  /*10a0*/  BRA.DIV UR4, `(.L_x_169) ;  /* 0x0000002e04507947 */ /* 0x000fea000b800000 */
[----:B------:R-:W-:Y:S01]  /*10b0*/  NOP ;  /* 0x0000000000007918 */ /* 0x000fe20000000000 */
.L_x_267:
[----:B------:R-:W-:Y:S04]  /*10c0*/  BSSY B9, `(.L_x_170) ;  /* 0x000011e000097945 */ /* 0x000fe80003800000 */
[----:B------:R-:W-:Y:S05]  /*10d0*/  @!P0 BRA `(.L_x_171) ;  /* 0x0000001000708947 */ /* 0x000fea0003800000 */
[----:B------:R-:W-:Y:S04]  /*10e0*/  BSSY B0, `(.L_x_172) ;  /* 0x0000007000007945 */ /* 0x000fe80003800000 */
[----:B------:R-:W-:Y:S05]  /*10f0*/  @!P1 BRA `(.L_x_173) ;  /* 0x0000000000149947 */ /* 0x000fea0003800000 */
[----:B------:R-:W-:-:S07]  /*1100*/  IMAD.MOV.U32 R20, RZ, RZ, -0x1 ;  /* 0xffffffffff147424 */ /* 0x000fce00078e00ff */
.L_x_174:
[----:B------:R-:W-:Y:S05]  /*1110*/  YIELD ;  /* 0x0000000000007946 */ /* 0x000fea0003800000 */
[----:B0-----:R-:W2:Y:S02]  /*1120*/  ATOM.E.CAS.STRONG.GPU PT, R0, [R4], R20, R21 ;  /* 0x000000140400738b */ /* 0x001ea400001ee115 */
[----:B--2---:R-:W-:-:S13]  /*1130*/  ISETP.NE.AND P0, PT, R0, -0x1, PT ;  /* 0xffffffff0000780c */ /* 0x004fda0003f05270 */
[----:B------:R-:W-:Y:S05]  /*1140*/  @P0 BRA `(.L_x_174) ;  /* 0xfffffffc00f00947 */ /* 0x000fea000383ffff */
.L_x_173:
[----:B------:R-:W-:Y:S05]  /*1150*/  BSYNC B0 ;  /* 0x0000000000007941 */ /* 0x000fea0003800000 */
.L_x_172:
[----:B------:R-:W-:Y:S04]  /*1160*/  BSSY B8, `(.L_x_175) ;  /* 0x00000f5000087945 */ /* 0x000fe80003800000 */
[----:B------:R-:W-:Y:S05]  /*1170*/  @!P3 BRA `(.L_x_176) ;  /* 0x00000000001cb947 */ /* 0x000fea0003800000 */
[C---:B0-----:R-:W-:Y:S02]  /*1180*/  LOP3.LUT R6, R17.reuse, 0x70000000, RZ, 0xc0, !PT ;  /* 0x7000000011067812 */ /* 0x041fe400078ec0ff */
[C---:B------:R-:W-:Y:S02]  /*1190*/  LOP3.LUT R0, R17.reuse, 0xf0000000, RZ, 0xc0, !PT ;  /* 0xf000000011007812 */ /* 0x040fe400078ec0ff */
[----:B------:R-:W-:Y:S01]  /*11a0*/  ISETP.NE.AND P0, PT, R6, 0x10000000, PT ;  /* 0x100000000600780c */ /* 0x000fe20003f05270 */
[----:B------:R-:W-:-:S03]  /*11b0*/  VIADD R6, R17, 0x60000000 ;  /* 0x6000000011067836 */ /* 0x000fc60000000000 */
[----:B------:R-:W-:-:S04]  /*11c0*/  ISETP.EQ.OR P0, PT, R0, 0x20000000, !P0 ;  /* 0x200000000000780c */ /* 0x000fc80004702670 */
[----:B------:R-:W-:-:S13]  /*11d0*/  ISETP.LT.U32.OR P0, PT, R6, 0x50000000, P0 ;  /* 0x500000000600780c */ /* 0x000fda0000701470 */
[----:B------:R-:W-:Y:S05]  /*11e0*/  @P0 BRA `(.L_x_177) ;  /* 0x0000000000240947 */ /* 0x000fea0003800000 */
.L_x_176:
[----:B0-----:R-:W-:Y:S02]  /*11f0*/  LEA.HI R0, R17, 0xfffffffa, RZ, 0x4 ;  /* 0xfffffffa11007811 */ /* 0x001fe400078f20ff */
[----:B------:R-:W-:Y:S02]  /*1200*/  ISETP.NE.AND P1, PT, R19, RZ, PT ;  /* 0x000000ff1300720c */ /* 0x000fe40003f25270 */
[----:B------:R-:W-:-:S04]  /*1210*/  LOP3.LUT R0, R0, 0xffff, RZ, 0xc0, !PT ;  /* 0x0000ffff00007812 */ /* 0x000fc800078ec0ff */
[----:B------:R-:W-:-:S13]  /*1220*/  ISETP.GT.U32.AND P0, PT, R0, 0xfffc, PT ;  /* 0x0000fffc0000780c */ /* 0x000fda0003f04070 */
[----:B------:R-:W-:Y:S05]  /*1230*/  @P1 BRA P0, `(.L_x_178) ;  /* 0x00000000000c1947 */ /* 0x000fea0000000000 */
[----:B------:R-:W-:-:S04]  /*1240*/  ISETP.NE.AND P1, PT, R18, RZ, PT ;  /* 0x000000ff1200720c */ /* 0x000fc80003f25270 */
[----:B------:R-:W-:-:S13]  /*1250*/  ISETP.LT.U32.OR P0, PT, R0, 0xfffd, !P1 ;  /* 0x0000fffd0000780c */ /* 0x000fda0004f01470 */
[----:B------:R-:W-:Y:S05]  /*1260*/  @P0 BRA `(.L_x_179) ;  /* 0x0000000c00400947 */ /* 0x000fea0003800000 */
.L_x_178:
[----:B------:R-:W-:Y:S05]  /*1270*/  @!P3 BRA `(.L_x_180) ;  /* 0x000000000008b947 */ /* 0x000fea0003800000 */
.L_x_177:
[----:B------:R-:W-:Y:S01]  /*1280*/  VIADD R27, R27, 0x7 ;  /* 0x000000071b1b7836 */ /* 0x000fe20000000000 */
[----:B------:R-:W-:Y:S06]  /*1290*/  BRA `(.L_x_181) ;  /* 0x0000000000247947 */ /* 0x000fec0003800000 */
.L_x_180:
[--C-:B------:R-:W-:Y:S01]  /*12a0*/  SHF.R.U32.HI R6, RZ, 0x1c, R17.reuse ;  /* 0x0000001cff067819 */ /* 0x100fe20000011611 */
[----:B------:R-:W-:Y:S02]  /*12b0*/  IMAD.MOV.U32 R3, RZ, RZ, R17 ;  /* 0x000000ffff037224 */ /* 0x000fe400078e0011 */
[----:B------:R-:W-:Y:S02]  /*12c0*/  IMAD.MOV.U32 R4, RZ, RZ, R22 ;  /* 0x000000ffff047224 */ /* 0x000fe400078e0016 */
[C---:B------:R-:W-:Y:S02]  /*12d0*/  VIADD R0, R6.reuse, 0xfffffffa ;  /* 0xfffffffa06007836 */ /* 0x040fe40000000000 */
[----:B------:R-:W-:Y:S02]  /*12e0*/  VIADD R27, R6, 0x3 ;  /* 0x00000003061b7836 */ /* 0x000fe40000000000 */
[----:B------:R-:W-:Y:S01]  /*12f0*/  IMAD.MOV.U32 R5, RZ, RZ, R23 ;  /* 0x000000ffff057224 */ /* 0x000fe200078e0017 */
[----:B------:R-:W-:-:S04]  /*1300*/  LOP3.LUT R0, R0, 0xffff, RZ, 0xc0, !PT ;  /* 0x0000ffff00007812 */ /* 0x000fc800078ec0ff */
[----:B------:R-:W-:-:S13]  /*1310*/  ISETP.GE.U32.AND P0, PT, R0, 0xfffd, PT ;  /* 0x0000fffd0000780c */ /* 0x000fda0003f06070 */
[----:B------:R-:W-:-:S07]  /*1320*/  @!P0 IMAD.MOV R27, RZ, RZ, R6 ;  /* 0x000000ffff1b8224 */ /* 0x000fce00078e0206 */
.L_x_181:
[----:B------:R-:W-:Y:S01]  /*1330*/  LOP3.LUT R0, R3, 0xfffffff, RZ, 0xc0, !PT ;  /* 0x0fffffff03007812 */ /* 0x000fe200078ec0ff */
[----:B------:R-:W-:Y:S04]  /*1340*/  BSSY B7, `(.L_x_182) ;  /* 0x00000bf000077945 */ /* 0x000fe80003800000 */
[----:B------:R-:W-:-:S07]  /*1350*/  IMAD R0, R27, 0x10000000, R0 ;  /* 0x100000001b007824 */ /* 0x000fce00078e0200 */
.L_x_208:
[----:B0-----:R-:W-:Y:S01]  /*1360*/  BSSY B0, `(.L_x_183) ;  /* 0x000002e000007945 */ /* 0x001fe20003800000 */
.L_x_189:
[----:B------:R-:W-:Y:S01]  /*1370*/  SHF.R.U32.HI R3, RZ, 0x1c, R0 ;  /* 0x0000001cff037819 */ /* 0x000fe20000011600 */
[----:B------:R-:W-:Y:S05]  /*1380*/  YIELD ;  /* 0x0000000000007946 */ /* 0x000fea0003800000 */
[----:B------:R-:W-:Y:S01]  /*1390*/  ISETP.GT.U32.AND P0, PT, R3, 0x8, PT ;  /* 0x000000080300780c */ /* 0x000fe20003f04070 */
[----:B------:R-:W-:-:S12]  /*13a0*/  BSSY.RECONVERGENT B1, `(.L_x_184) ;  /* 0x000001f000017945 */ /* 0x000fd80003800200 */
[----:B0-----:R-:W-:Y:S05]  /*13b0*/  @P0 BRA `(.L_x_185) ;  /* 0x0000000000540947 */ /* 0x001fea0003800000 */
        /* <DEDUP_REMOVED lines=19> */
.L_x_187:
[----:B------:R-:W-:-:S13]  /*14f0*/  LOP3.LUT P0, RZ, R3, 0x120, RZ, 0xc0, !PT ;  /* 0x0000012003ff7812 */ /* 0x000fda000780c0ff */
[----:B------:R-:W-:Y:S05]  /*1500*/  @P0 BRA `(.L_x_188) ;  /* 0x0000000000080947 */ /* 0x000fea0003800000 */
.L_x_185:
[----:B------:R-:W-:Y:S01]  /*1510*/  CS2R R8, SRZ ;  /* 0x0000000000087805 */ /* 0x000fe2000001ff00 */
[----:B------:R-:W-:Y:S06]  /*1520*/  BRA `(.L_x_186) ;  /* 0x0000000000187947 */ /* 0x000fec0003800000 */
.L_x_188:
[----:B------:R-:W0:Y:S02]  /*1530*/  LDC.64 R6, c[0x0][0x380] ;  /* 0x0000e000ff067b82 */ /* 0x000e240000000a00 */
[----:B0-----:R-:W2:Y:S01]  /*1540*/  LDG.E.64 R6, desc[UR36][R6.64+0x10] ;  /* 0x0000102406067981 */ /* 0x001ea2000c1e1b00 */
[----:B------:R-:W-:-:S05]  /*1550*/  IMAD.SHL.U32 R3, R0, 0x8, RZ ;  /* 0x0000000800037824 */ /* 0x000fca00078e00ff */
[----:B------:R-:W-:-:S04]  /*1560*/  LOP3.LUT R3, R3, 0x7ffffff8, RZ, 0xc0, !PT ;  /* 0x7ffffff803037812 */ /* 0x000fc800078ec0ff */
[----:B--2---:R-:W-:-:S04]  /*1570*/  IADD3 R8, P0, P1, R6, 0x4, R3 ;  /* 0x0000000406087810 */ /* 0x004fc8000791e003 */
[----:B------:R-:W-:-:S09]  /*1580*/  IADD3.X R9, PT, PT, R7, RZ, RZ, P0, P1 ;  /* 0x000000ff07097210 */ /* 0x000fd200007e24ff */
.L_x_186:
[----:B------:R-:W-:Y:S05]  /*1590*/  BSYNC.RECONVERGENT B1 ;  /* 0x0000000000017941 */ /* 0x000fea0003800200 */
.L_x_184:
[----:B------:R-:W-:Y:S02]  /*15a0*/  IMAD.MOV.U32 R6, RZ, RZ, R8 ;  /* 0x000000ffff067224 */ /* 0x000fe400078e0008 */
[----:B------:R-:W-:-:S05]  /*15b0*/  IMAD.MOV.U32 R7, RZ, RZ, R9 ;  /* 0x000000ffff077224 */ /* 0x000fca00078e0009 */
[----:B------:R-:W2:Y:S02]  /*15c0*/  ATOM.E.OR.STRONG.GPU PT, R10, desc[UR36][R6.64], RZ ;  /* 0x800000ff060a798a */ /* 0x000ea4000b1ef124 */
[----:B--2---:R-:W-:-:S05]  /*15d0*/  SHF.R.U32.HI R8, RZ, 0x1c, R10 ;  /* 0x0000001cff087819 */ /* 0x004fca000001160a */
[----:B------:R-:W-:-:S05]  /*15e0*/  VIADD R3, R8, 0xfffffff7 ;  /* 0xfffffff708037836 */ /* 0x000fca0000000000 */
[----:B------:R-:W-:-:S04]  /*15f0*/  LOP3.LUT R3, R3, 0xffff, RZ, 0xc0, !PT ;  /* 0x0000ffff03037812 */ /* 0x000fc800078ec0ff */
[----:B------:R-:W-:-:S13]  /*1600*/  ISETP.GE.U32.AND P0, PT, R3, 0xfffd, PT ;  /* 0x0000fffd0300780c */ /* 0x000fda0003f06070 */
[----:B------:R0:W-:Y:S01]  /*1610*/  @P0 ST.E desc[UR36][R6.64], RZ ;  /* 0x000000ff06000985 */ /* 0x0001e2000c101924 */
[----:B------:R-:W-:Y:S01]  /*1620*/  @P0 IMAD.MOV.U32 R0, RZ, RZ, R10 ;  /* 0x000000ffff000224 */ /* 0x000fe200078e000a */
[----:B------:R-:W-:Y:S06]  /*1630*/  @P0 BRA `(.L_x_189) ;  /* 0xfffffffc004c0947 */ /* 0x000fec000383ffff */
[----:B------:R-:W-:Y:S05]  /*1640*/  BSYNC B0 ;  /* 0x0000000000007941 */ /* 0x000fea0003800000 */
.L_x_183:
[----:B------:R-:W-:Y:S01]  /*1650*/  VIADD R3, R8, 0xfffffffa ;  /* 0xfffffffa08037836 */ /* 0x000fe20000000000 */
[----:B------:R-:W-:Y:S04]  /*1660*/  BSSY.RELIABLE B6, `(.L_x_190) ;  /* 0x0000068000067945 */ /* 0x000fe80003800100 */
[----:B------:R-:W-:-:S04]  /*1670*/  LOP3.LUT R3, R3, 0xffff, RZ, 0xc0, !PT ;  /* 0x0000ffff03037812 */ /* 0x000fc800078ec0ff */
[----:B------:R-:W-:-:S13]  /*1680*/  ISETP.GE.U32.AND P0, PT, R3, 0xfffd, PT ;  /* 0x0000fffd0300780c */ /* 0x000fda0003f06070 */
[----:B------:R-:W-:Y:S05]  /*1690*/  @!P0 BRA `(.L_x_191) ;  /* 0x00000004004c8947 */ /* 0x000fea0003800000 */
[----:B------:R-:W0:Y:S04]  /*16a0*/  LD.E R11, desc[UR36][R4.64] ;  /* 0x00000024040b7980 */ /* 0x000e28000c101900 */
[----:B0-----:R-:W2:Y:S02]  /*16b0*/  ATOM.E.CAS.STRONG.GPU PT, R7, [R6], R10, R11 ;  /* 0x0000000a0607738b */ /* 0x001ea400001ee10b */
[----:B--2---:R-:W-:-:S13]  /*16c0*/  ISETP.NE.AND P0, PT, R7, R10, PT ;  /* 0x0000000a0700720c */ /* 0x004fda0003f05270 */
[----:B------:R-:W-:Y:S05]  /*16d0*/  @!P0 BREAK.RELIABLE B6 ;  /* 0x0000000000068942 */ /* 0x000fea0003800100 */
[----:B------:R-:W-:Y:S05]  /*16e0*/  @P0 BRA `(.L_x_192) ;  /* 0x00000004007c0947 */ /* 0x000fea0003800000 */
[----:B------:R-:W0:Y:S01]  /*16f0*/  LDCU.64 UR4, c[0x0][0x380] ;  /* 0x00007000ff0477ac */ /* 0x000e220008000a00 */
[----:B------:R-:W-:Y:S01]  /*1700*/  PRMT R0, R8, 0x9910, RZ ;  /* 0x0000991008007816 */ /* 0x000fe200000000ff */
[----:B------:R-:W-:Y:S03]  /*1710*/  BSSY.RECONVERGENT B0, `(.L_x_193) ;  /* 0x000000e000007945 */ /* 0x000fe60003800200 */
        /* <DEDUP_REMOVED lines=13> */
.L_x_194:
[----:B------:R-:W-:Y:S05]  /*17f0*/  BSYNC.RECONVERGENT B0 ;  /* 0x0000000000007941 */ /* 0x000fea0003800200 */
.L_x_193:
[----:B------:R-:W-:Y:S02]  /*1800*/  IMAD.MOV.U32 R6, RZ, RZ, R8 ;  /* 0x000000ffff067224 */ /* 0x000fe400078e0008 */
[----:B------:R-:W-:-:S05]  /*1810*/  IMAD.MOV.U32 R7, RZ, RZ, R9 ;  /* 0x000000ffff077224 */ /* 0x000fca00078e0009 */
[----:B------:R-:W2:Y:S01]  /*1820*/  LD.E R0, desc[UR36][R6.64] ;  /* 0x0000002406007980 */ /* 0x000ea2000c101900 */
[----:B------:R-:W-:Y:S01]  /*1830*/  BSSY.RECONVERGENT B0, `(.L_x_195) ;  /* 0x0000037000007945 */ /* 0x000fe20003800200 */
[----:B--2---:R-:W-:-:S04]  /*1840*/  LEA.HI R3, R0, 0xfffffff7, RZ, 0x4 ;  /* 0xfffffff700037811 */ /* 0x004fc800078f20ff */
[----:B------:R-:W-:-:S04]  /*1850*/  LOP3.LUT R3, R3, 0xffff, RZ, 0xc0, !PT ;  /* 0x0000ffff03037812 */ /* 0x000fc800078ec0ff */
[----:B------:R-:W-:-:S13]  /*1860*/  ISETP.GE.U32.AND P0, PT, R3, 0xfffd, PT ;  /* 0x0000fffd0300780c */ /* 0x000fda0003f06070 */
[----:B------:R-:W-:Y:S05]  /*1870*/  @!P0 BRA `(.L_x_196) ;  /* 0x0000000000c88947 */ /* 0x000fea0003800000 */
.L_x_203:
[----:B------:R-:W-:Y:S01]  /*1880*/  IMAD.MOV.U32 R6, RZ, RZ, R8 ;  /* 0x000000ffff067224 */ /* 0x000fe200078e0008 */
[----:B------:R-:W-:Y:S01]  /*1890*/  SHF.R.U32.HI R3, RZ, 0x1c, R0 ;  /* 0x0000001cff037819 */ /* 0x000fe20000011600 */
[----:B------:R-:W-:Y:S01]  /*18a0*/  IMAD.MOV.U32 R7, RZ, RZ, R9 ;  /* 0x000000ffff077224 */ /* 0x000fe200078e0009 */
[----:B------:R-:W-:Y:S04]  /*18b0*/  BSSY.RECONVERGENT B1, `(.L_x_197) ;  /* 0x0000027000017945 */ /* 0x000fe80003800200 */
[----:B------:R-:W-:Y:S01]  /*18c0*/  BSSY.RELIABLE B2, `(.L_x_198) ;  /* 0x0000018000027945 */ /* 0x000fe20003800100 */
[----:B------:R-:W-:Y:S01]  /*18d0*/  PRMT R3, R3, 0x9910, RZ ;  /* 0x0000991003037816 */ /* 0x000fe200000000ff */
[----:B------:R0:W-:Y:S03]  /*18e0*/  ST.E desc[UR36][R6.64], RZ ;  /* 0x000000ff06007985 */ /* 0x0001e6000c101924 */
[----:B------:R-:W-:-:S13]  /*18f0*/  ISETP.GT.AND P0, PT, R3, 0x5, PT ;  /* 0x000000050300780c */ /* 0x000fda0003f04270 */
[----:B0-----:R-:W-:Y:S05]  /*1900*/  @P0 BRA `(.L_x_199) ;  /* 0x0000000000280947 */ /* 0x001fea0003800000 */
[----:B------:R-:W0:Y:S01]  /*1910*/  LDCU.64 UR4, c[0x0][0x380] ;  /* 0x00007000ff0477ac */ /* 0x000e220008000a00 */
[----:B------:R-:W-:Y:S01]  /*1920*/  ISETP.NE.AND P0, PT, R3, 0x3, PT ;  /* 0x000000030300780c */ /* 0x000fe20003f05270 */
[----:B0-----:R-:W-:Y:S02]  /*1930*/  IMAD.U32 R8, RZ, RZ, UR4 ;  /* 0x00000004ff087e24 */ /* 0x001fe4000f8e00ff */
[----:B------:R-:W-:-:S10]  /*1940*/  IMAD.U32 R9, RZ, RZ, UR5 ;  /* 0x00000005ff097e24 */ /* 0x000fd4000f8e00ff */
[----:B------:R-:W-:Y:S05]  /*1950*/  @!P0 BREAK.RELIABLE B2 ;  /* 0x0000000000028942 */ /* 0x000fea0003800100 */
[----:B------:R-:W-:Y:S05]  /*1960*/  @!P0 BRA `(.L_x_200) ;  /* 0x00000000006c8947 */ /* 0x000fea0003800000 */
[----:B------:R-:W-:-:S13]  /*1970*/  ISETP.NE.AND P0, PT, R3, 0x4, PT ;  /* 0x000000040300780c */ /* 0x000fda0003f05270 */
[----:B------:R-:W-:Y:S05]  /*1980*/  @P0 BREAK.RELIABLE B2 ;  /* 0x0000000000020942 */ /* 0x000fea0003800100 */
[----:B------:R-:W-:Y:S05]  /*1990*/  @!P0 BRA `(.L_x_201) ;  /* 0x0000000000288947 */ /* 0x000fea0003800000 */
[----:B------:R-:W-:Y:S05]  /*19a0*/  BRA `(.L_x_202) ;  /* 0x0000000000447947 */ /* 0x000fea0003800000 */
.L_x_199:
        /* <DEDUP_REMOVED lines=8> */
[----:B------:R-:W-:Y:S05]  /*1a30*/  @P0 BRA `(.L_x_202) ;  /* 0x0000000000200947 */ /* 0x000fea0003800000 */
.L_x_201:
[----:B------:R-:W-:Y:S05]  /*1a40*/  BSYNC.RELIABLE B2 ;  /* 0x0000000000027941 */ /* 0x000fea0003800100 */
.L_x_198:
[----:B------:R-:W0:Y:S02]  /*1a50*/  LDC.64 R6, c[0x0][0x380] ;  /* 0x0000e000ff067b82 */ /* 0x000e240000000a00 */
[----:B0-----:R-:W2:Y:S01]  /*1a60*/  LDG.E.64 R6, desc[UR36][R6.64+0x10] ;  /* 0x0000102406067981 */ /* 0x001ea2000c1e1b00 */
[----:B------:R-:W-:-:S05]  /*1a70*/  IMAD.SHL.U32 R0, R0, 0x8, RZ ;  /* 0x0000000800007824 */ /* 0x000fca00078e00ff */
[----:B------:R-:W-:-:S04]  /*1a80*/  LOP3.LUT R3, R0, 0x7ffffff8, RZ, 0xc0, !PT ;  /* 0x7ffffff800037812 */ /* 0x000fc800078ec0ff */
[----:B--2---:R-:W-:-:S05]  /*1a90*/  IADD3 R8, P0, PT, R6, R3, RZ ;  /* 0x0000000306087210 */ /* 0x004fca0007f1e0ff */
[----:B------:R-:W-:Y:S01]  /*1aa0*/  IMAD.X R9, RZ, RZ, R7, P0 ;  /* 0x000000ffff097224 */ /* 0x000fe200000e0607 */
[----:B------:R-:W-:Y:S07]  /*1ab0*/  BRA `(.L_x_200) ;  /* 0x0000000000187947 */ /* 0x000fee0003800000 */
.L_x_202:
[----:B------:R-:W0:Y:S02]  /*1ac0*/  LDC.64 R6, c[0x0][0x380] ;  /* 0x0000e000ff067b82 */ /* 0x000e240000000a00 */
[----:B0-----:R-:W2:Y:S01]  /*1ad0*/  LDG.E.64 R6, desc[UR36][R6.64+0x10] ;  /* 0x0000102406067981 */ /* 0x001ea2000c1e1b00 */
[----:B------:R-:W-:-:S05]  /*1ae0*/  IMAD.SHL.U32 R0, R0, 0x8, RZ ;  /* 0x0000000800007824 */ /* 0x000fca00078e00ff */
[----:B------:R-:W-:-:S04]  /*1af0*/  LOP3.LUT R3, R0, 0x7ffffff8, RZ, 0xc0, !PT ;  /* 0x7ffffff800037812 */ /* 0x000fc800078ec0ff */
[----:B--2---:R-:W-:-:S04]  /*1b00*/  IADD3 R8, P0, P1, R6, 0x4, R3 ;  /* 0x0000000406087810 */ /* 0x004fc8000791e003 */
[----:B------:R-:W-:-:S09]  /*1b10*/  IADD3.X R9, PT, PT, R7, RZ, RZ, P0, P1 ;  /* 0x000000ff07097210 */ /* 0x000fd200007e24ff */
.L_x_200:
[----:B------:R-:W-:Y:S05]  /*1b20*/  BSYNC.RECONVERGENT B1 ;  /* 0x0000000000017941 */ /* 0x000fea0003800200 */
.L_x_197:
[----:B------:R-:W-:Y:S02]  /*1b30*/  IMAD.MOV.U32 R6, RZ, RZ, R8 ;  /* 0x000000ffff067224 */ /* 0x000fe400078e0008 */
[----:B------:R-:W-:-:S05]  /*1b40*/  IMAD.MOV.U32 R7, RZ, RZ, R9 ;  /* 0x000000ffff077224 */ /* 0x000fca00078e0009 */
[----:B------:R-:W2:Y:S02]  /*1b50*/  LD.E R0, desc[UR36][R6.64] ;  /* 0x0000002406007980 */ /* 0x000ea4000c101900 */
[----:B--2---:R-:W-:-:S04]  /*1b60*/  LEA.HI R3, R0, 0xfffffff7, RZ, 0x4 ;  /* 0xfffffff700037811 */ /* 0x004fc800078f20ff */
[----:B------:R-:W-:-:S04]  /*1b70*/  LOP3.LUT R3, R3, 0xffff, RZ, 0xc0, !PT ;  /* 0x0000ffff03037812 */ /* 0x000fc800078ec0ff */
[----:B------:R-:W-:-:S13]  /*1b80*/  ISETP.GT.U32.AND P0, PT, R3, 0xfffc, PT ;  /* 0x0000fffc0300780c */ /* 0x000fda0003f04070 */
[----:B------:R-:W-:Y:S05]  /*1b90*/  @P0 BRA `(.L_x_203) ;  /* 0xfffffffc00380947 */ /* 0x000fea000383ffff */
.L_x_196:
[----:B------:R-:W-:Y:S05]  /*1ba0*/  BSYNC.RECONVERGENT B0 ;  /* 0x0000000000007941 */ /* 0x000fea0003800200 */
.L_x_195:
[----:B------:R2:W-:Y:S01]  /*1bb0*/  ST.E desc[UR36][R4.64], RZ ;  /* 0x000000ff04007985 */ /* 0x0005e2000c101924 */
[----:B------:R-:W-:Y:S05]  /*1bc0*/  BRA `(.L_x_204) ;  /* 0x0000000000d87947 */ /* 0x000fea0003800000 */
.L_x_191:
[----:B------:R-:W-:Y:S01]  /*1bd0*/  VIADD R3, R10, 0x10000000 ;  /* 0x100000000a037836 */ /* 0x000fe20000000000 */
[----:B------:R-:W-:Y:S01]  /*1be0*/  BSSY.RECONVERGENT B0, `(.L_x_205) ;  /* 0x0000009000007945 */ /* 0x000fe20003800200 */
[----:B------:R-:W-:-:S03]  /*1bf0*/  PLOP3.LUT P0, PT, PT, PT, PT, 0x80, 0x8 ;  /* 0x000000000008781c */ /* 0x000fc60003f0f070 */
[----:B------:R-:W-:-:S13]  /*1c00*/  ISETP.GT.U32.AND P1, PT, R3, -0x50000001, PT ;  /* 0xafffffff0300780c */ /* 0x000fda0003f24070 */
[----:B------:R-:W-:Y:S05]  /*1c10*/  @P1 BRA `(.L_x_206) ;  /* 0x0000000000141947 */ /* 0x000fea0003800000 */
[----:B------:R-:W-:-:S04]  /*1c20*/  LOP3.LUT R3, R10, 0xf0000000, RZ, 0xc0, !PT ;  /* 0xf00000000a037812 */ /* 0x000fc800078ec0ff */
[----:B------:R-:W-:-:S04]  /*1c30*/  ISETP.NE.AND P1, PT, R3, 0x20000000, PT ;  /* 0x200000000300780c */ /* 0x000fc80003f25270 */
[----:B------:R-:W-:-:S04]  /*1c40*/  ISETP.EQ.OR P1, PT, R3, 0x10000000, !P1 ;  /* 0x100000000300780c */ /* 0x000fc80004f22670 */
[----:B------:R-:W-:-:S13]  /*1c50*/  ISETP.EQ.OR P1, PT, R3, -0x70000000, P1 ;  /* 0x900000000300780c */ /* 0x000fda0000f22670 */
[----:B------:R-:W-:-:S13]  /*1c60*/  @!P1 PLOP3.LUT P0, PT, PT, PT, PT, 0x8, 0x80 ;  /* 0x000000000080981c */ /* 0x000fda0003f0e170 */
.L_x_206:
[----:B------:R-:W-:Y:S05]  /*1c70*/  BSYNC.RECONVERGENT B0 ;  /* 0x0000000000007941 */ /* 0x000fea0003800200 */
.L_x_205:
[----:B------:R-:W-:-:S13]  /*1c80*/  ISETP.NE.AND P0, PT, R10, -0x2, !P0 ;  /* 0xfffffffe0a00780c */ /* 0x000fda0004705270 */
[----:B------:R-:W-:Y:S05]  /*1c90*/  @!P0 BREAK.RELIABLE B6 ;  /* 0x0000000000068942 */ /* 0x000fea0003800100 */
[----:B------:R-:W-:Y:S05]  /*1ca0*/  @!P0 BRA `(.L_x_207) ;  /* 0x0000000000148947 */ /* 0x000fea0003800000 */
[----:B------:R-:W-:-:S13]  /*1cb0*/  ISETP.NE.AND P0, PT, R10, -0x1, PT ;  /* 0xffffffff0a00780c */ /* 0x000fda0003f05270 */
[----:B------:R-:W-:Y:S05]  /*1cc0*/  @P0 BREAK.RELIABLE B6 ;  /* 0x0000000000060942 */ /* 0x000fea0003800100 */
[----:B------:R-:W-:Y:S05]  /*1cd0*/  @P0 BRA `(.L_x_204) ;  /* 0x0000000000940947 */ /* 0x000fea0003800000 */
.L_x_192:
[----:B------:R-:W-:Y:S05]  /*1ce0*/  BSYNC.RELIABLE B6 ;  /* 0x0000000000067941 */ /* 0x000fea0003800100 */
.L_x_190:
[----:B------:R-:W-:Y:S05]  /*1cf0*/  BRA `(.L_x_208) ;  /* 0xfffffff400987947 */ /* 0x000fea000383ffff */
.L_x_207:
[----:B------:R-:W-:Y:S01]  /*1d00*/  ISETP.LT.U32.AND P0, PT, R4, R6, PT ;  /* 0x000000060400720c */ /* 0x000fe20003f01070 */
[----:B------:R-:W-:-:S03]  /*1d10*/  IMAD.MOV.U32 R11, RZ, RZ, -0x2 ;  /* 0xfffffffeff0b7424 */ /* 0x000fc600078e00ff */
[----:B------:R-:W-:-:S04]  /*1d20*/  ISETP.LT.U32.AND.EX P0, PT, R5, R7, PT, P0 ;  /* 0x000000070500720c */ /* 0x000fc80003f01100 */
[----:B------:R-:W-:Y:S02]  /*1d30*/  SEL R8, R4, R6, P0 ;  /* 0x0000000604087207 */ /* 0x000fe40000000000 */
[----:B------:R-:W-:-:S05]  /*1d40*/  SEL R9, R5, R7, P0 ;  /* 0x0000000705097207 */ /* 0x000fca0000000000 */
[----:B------:R-:W2:Y:S01]  /*1d50*/  ATOM.E.EXCH.STRONG.GPU PT, R10, desc[UR36][R8.64], R11 ;  /* 0x8000000b080a798a */ /* 0x000ea2000c1ef124 */
[----:B------:R-:W-:-:S04]  /*1d60*/  ISETP.GT.U32.AND P0, PT, R4, R6, PT ;  /* 0x000000060400720c */ /* 0x000fc80003f04070 */
[----:B------:R-:W-:-:S04]  /*1d70*/  ISETP.GT.U32.AND.EX P0, PT, R5, R7, PT, P0 ;  /* 0x000000070500720c */ /* 0x000fc80003f04100 */
[----:B------:R-:W-:Y:S02]  /*1d80*/  SEL R14, R4, R6, P0 ;  /* 0x00000006040e7207 */ /* 0x000fe40000000000 */
[----:B------:R-:W-:Y:S02]  /*1d90*/  SEL R15, R5, R7, P0 ;  /* 0x00000007050f7207 */ /* 0x000fe40000000000 */
[----:B--2---:R-:W-:-:S13]  /*1da0*/  ISETP.NE.AND P1, PT, R10, -0x2, PT ;  /* 0xfffffffe0a00780c */ /* 0x004fda0003f25270 */
[----:B------:R-:W-:Y:S05]  /*1db0*/  @!P1 BRA `(.L_x_209) ;  /* 0x0000000000409947 */ /* 0x000fea0003800000 */
[----:B------:R1:W5:Y:S01]  /*1dc0*/  ATOM.E.EXCH.STRONG.GPU PT, R11, desc[UR36][R14.64], R11 ;  /* 0x8000000b0e0b798a */ /* 0x000362000c1ef124 */
[----:B------:R-:W0:Y:S01]  /*1dd0*/  LDCU.64 UR6, c[0x0][0x380] ;  /* 0x00007000ff0677ac */ /* 0x000e220008000a00 */
[----:B------:R-:W-:Y:S01]  /*1de0*/  IADD3 R4, P0, PT, R16, 0x8, RZ ;  /* 0x0000000810047810 */ /* 0x000fe20007f1e0ff */
[----:B------:R-:W-:Y:S01]  /*1df0*/  IMAD.MOV.U32 R12, RZ, RZ, R16 ;  /* 0x000000ffff0c7224 */ /* 0x000fe200078e0010 */
[----:B------:R1:W-:Y:S01]  /*1e00*/  STL [R1], RZ ;  /* 0x000000ff01007387 */ /* 0x0003e20000100800 */
[----:B------:R-:W2:Y:S01]  /*1e10*/  LDCU.64 UR4, c[0x0][0x388] ;  /* 0x00007100ff0477ac */ /* 0x000ea20008000a00 */
[--C-:B------:R-:W-:Y:S01]  /*1e20*/  IMAD.MOV.U32 R13, RZ, RZ, R2.reuse ;  /* 0x000000ffff0d7224 */ /* 0x100fe200078e0002 */
[----:B------:R-:W-:Y:S01]  /*1e30*/  MOV R20, 0x1eb0 ;  /* 0x00001eb000147802 */ /* 0x000fe20000000f00 */
[----:B------:R-:W-:Y:S02]  /*1e40*/  IMAD.X R5, RZ, RZ, R2, P0 ;  /* 0x000000ffff057224 */ /* 0x000fe400000e0602 */
[----:B------:R-:W-:-:S02]  /*1e50*/  IMAD.MOV.U32 R21, RZ, RZ, 0x0 ;  /* 0x00000000ff157424 */ /* 0x000fc400078e00ff */
[----:B0-----:R-:W-:Y:S02]  /*1e60*/  IMAD.U32 R6, RZ, RZ, UR6 ;  /* 0x00000006ff067e24 */ /* 0x001fe4000f8e00ff */
[----:B------:R-:W-:Y:S02]  /*1e70*/  IMAD.U32 R7, RZ, RZ, UR7 ;  /* 0x00000007ff077e24 */ /* 0x000fe4000f8e00ff */
[----:B--2---:R-:W-:Y:S02]  /*1e80*/  IMAD.U32 R8, RZ, RZ, UR4 ;  /* 0x00000004ff087e24 */ /* 0x004fe4000f8e00ff */
[----:B-1----:R-:W-:-:S07]  /*1e90*/  IMAD.U32 R9, RZ, RZ, UR5 ;  /* 0x00000005ff097e24 */ /* 0x002fce000f8e00ff */
[----:B-----5:R-:W-:Y:S05]  /*1ea0*/  CALL.REL.NOINC `($_Z14global_rewriteP3NetP4Bookjb$_Z9put_redexP6WorkerP3NetP4BookjjPj) ;  /* 0x0000002000087944 */ /* 0x020fea0003c00000 */
[----:B------:R-:W-:Y:S05]  /*1eb0*/  BRA `(.L_x_204) ;  /* 0x00000000001c7947 */ /* 0x000fea0003800000 */
.L_x_209:
[----:B------:R1:W-:Y:S01]  /*1ec0*/  ST.E desc[UR36][R8.64], RZ ;  /* 0x000000ff08007985 */ /* 0x0003e2000c101924 */
[----:B------:R-:W-:-:S07]  /*1ed0*/  IMAD.MOV.U32 R4, RZ, RZ, -0x2 ;  /* 0xfffffffeff047424 */ /* 0x000fce00078e00ff */
.L_x_210:
[----:B------:R-:W-:Y:S01]  /*1ee0*/  IMAD.MOV.U32 R5, RZ, RZ, RZ ;  /* 0x000000ffff057224 */ /* 0x000fe200078e00ff */
[----:B------:R-:W-:Y:S05]  /*1ef0*/  YIELD ;  /* 0x0000000000007946 */ /* 0x000fea0003800000 */
[----:B------:R-:W2:Y:S02]  /*1f00*/  ATOM.E.CAS.STRONG.GPU PT, R0, [R14], R4, R5 ;  /* 0x000000040e00738b */ /* 0x000ea400001ee105 */
[----:B--2---:R-:W-:-:S13]  /*1f10*/  ISETP.NE.AND P0, PT, R0, -0x2, PT ;  /* 0xfffffffe0000780c */ /* 0x004fda0003f05270 */
[----:B------:R-:W-:Y:S05]  /*1f20*/  @P0 BRA `(.L_x_210) ;  /* 0xfffffffc00ec0947 */ /* 0x000fea000383ffff */
.L_x_204:
[----:B------:R-:W-:Y:S05]  /*1f30*/  BSYNC B7 ;  /* 0x0000000000077941 */ /* 0x000fea0003800000 */
.L_x_182:
[----:B------:R-:W-:-:S13]  /*1f40*/  ISETP.NE.AND P0, PT, R19, RZ, PT ;  /* 0x000000ff1300720c */ /* 0x000fda0003f05270 */
[----:B------:R-:W-:Y:S05]  /*1f50*/  @P0 BRA `(.L_x_211) ;  /* 0x00000000000c0947 */ /* 0x000fea0003800000 */
[----:B------:R-:W-:Y:S05]  /*1f60*/  BRA `(.L_x_212) ;  /* 0x0000000000247947 */ /* 0x000fea0003800000 */
.L_x_179:
[----:B------:R-:W-:-:S13]  /*1f70*/  ISETP.NE.AND P0, PT, R19, RZ, PT ;  /* 0x000000ff1300720c */ /* 0x000fda0003f05270 */
[----:B------:R-:W-:Y:S05]  /*1f80*/  @!P0 BRA `(.L_x_212) ;  /* 0x00000000001c8947 */ /* 0x000fea0003800000 */
.L_x_211:
[C---:B------:R-:W-:Y:S02]  /*1f90*/  LOP3.LUT R3, R17.reuse, 0x70000000, RZ, 0xc0, !PT ;  /* 0x7000000011037812 */ /* 0x040fe400078ec0ff */
[----:B------:R-:W-:Y:S02]  /*1fa0*/  LOP3.LUT R0, R17, 0xf0000000, RZ, 0xc0, !PT ;  /* 0xf000000011007812 */ /* 0x000fe400078ec0ff */
[----:B------:R-:W-:Y:S01]  /*1fb0*/  ISETP.NE.AND P0, PT, R3, 0x10000000, PT ;  /* 0x100000000300780c */ /* 0x000fe20003f05270 */
[----:B------:R-:W-:-:S03]  /*1fc0*/  VIADD R3, R17, 0x60000000 ;  /* 0x6000000011037836 */ /* 0x000fc60000000000 */
[----:B------:R-:W-:-:S04]  /*1fd0*/  ISETP.EQ.OR P0, PT, R0, 0x20000000, !P0 ;  /* 0x200000000000780c */ /* 0x000fc80004702670 */
[----:B------:R-:W-:-:S13]  /*1fe0*/  ISETP.LT.U32.OR P0, PT, R3, 0x50000000, P0 ;  /* 0x500000000300780c */ /* 0x000fda0000701470 */
[----:B------:R-:W-:Y:S05]  /*1ff0*/  @P0 BRA `(.L_x_213) ;  /* 0x00000000002c0947 */ /* 0x000fea0003800000 */
.L_x_212:
[----:B------:R-:W-:-:S13]  /*2000*/  ISETP.NE.AND P0, PT, R18, RZ, PT ;  /* 0x000000ff1200720c */ /* 0x000fda0003f05270 */
[----:B------:R-:W-:Y:S05]  /*2010*/  @!P0 BREAK B8 ;  /* 0x0000000000088942 */ /* 0x000fea0003800000 */
[----:B------:R-:W-:Y:S05]  /*2020*/  @!P0 BRA `(.L_x_171) ;  /* 0x00000000009c8947 */ /* 0x000fea0003800000 */
[C---:B--2---:R-:W-:Y:S01]  /*2030*/  LOP3.LUT R4, R17.reuse, 0x70000000, RZ, 0xc0, !PT ;  /* 0x7000000011047812 */ /* 0x044fe200078ec0ff */
[C---:B------:R-:W-:Y:S01]  /*2040*/  VIADD R3, R17.reuse, 0x60000000 ;  /* 0x6000000011037836 */ /* 0x040fe20000000000 */
[----:B------:R-:W-:Y:S02]  /*2050*/  LOP3.LUT R0, R17, 0xf0000000, RZ, 0xc0, !PT ;  /* 0xf000000011007812 */ /* 0x000fe400078ec0ff */
[----:B------:R-:W-:Y:S02]  /*2060*/  ISETP.NE.AND P0, PT, R4, 0x10000000, PT ;  /* 0x100000000400780c */ /* 0x000fe40003f05270 */
[----:B------:R-:W-:Y:S02]  /*2070*/  ISETP.GT.U32.AND P1, PT, R3, 0x4fffffff, PT ;  /* 0x4fffffff0300780c */ /* 0x000fe40003f24070 */
[----:B------:R-:W-:-:S13]  /*2080*/  ISETP.NE.AND P0, PT, R0, 0x20000000, P0 ;  /* 0x200000000000780c */ /* 0x000fda0000705270 */
[----:B------:R-:W-:Y:S05]  /*2090*/  @P0 BREAK P1, B8 ;  /* 0x0000000000080942 */ /* 0x000fea0000800000 */
[----:B------:R-:W-:Y:S05]  /*20a0*/  @P0 BRA P1, `(.L_x_171) ;  /* 0x00000000007c0947 */ /* 0x000fea0000800000 */
.L_x_213:
[----:B------:R-:W-:Y:S05]  /*20b0*/  BSYNC B8 ;  /* 0x0000000000087941 */ /* 0x000fea0003800000 */
.L_x_175:
[----:B------:R-:W-:Y:S01]  /*20c0*/  IMAD.MOV.U32 R3, RZ, RZ, -0x1 ;  /* 0xffffffffff037424 */ /* 0x000fe200078e00ff */
[----:B------:R3:W-:Y:S04]  /*20d0*/  STL [R1], RZ ;  /* 0x000000ff01007387 */ /* 0x0007e80000100800 */
[----:B------:R-:W4:Y:S01]  /*20e0*/  ATOM.E.EXCH.STRONG.GPU PT, R11, desc[UR36][R22.64], R3 ;  /* 0x80000003160b798a */ /* 0x000f22000c1ef124 */
[----:B------:R-:W-:Y:S01]  /*20f0*/  BSSY B0, `(.L_x_214) ;  /* 0x0000009000007945 */ /* 0x000fe20003800000 */
[----:B----4-:R-:W-:-:S13]  /*2100*/  ISETP.NE.AND P0, PT, R11, -0x1, PT ;  /* 0xffffffff0b00780c */ /* 0x010fda0003f05270 */
[----:B---3--:R-:W-:Y:S05]  /*2110*/  @P0 BRA `(.L_x_215) ;  /* 0x0000000000180947 */ /* 0x008fea0003800000 */
[----:B------:R-:W-:Y:S01]  /*2120*/  BSSY B1, `(.L_x_215) ;  /* 0x0000005000017945 */ /* 0x000fe20003800000 */
.L_x_216:
[----:B------:R-:W-:Y:S05]  /*2130*/  YIELD ;  /* 0x0000000000007946 */ /* 0x000fea0003800000 */
[----:B------:R-:W3:Y:S02]  /*2140*/  ATOM.E.EXCH.STRONG.GPU PT, R11, desc[UR36][R22.64], R3 ;  /* 0x80000003160b798a */ /* 0x000ee4000c1ef124 */
[----:B---3--:R-:W-:-:S13]  /*2150*/  ISETP.NE.AND P0, PT, R11, -0x1, PT ;  /* 0xffffffff0b00780c */ /* 0x008fda0003f05270 */
[----:B------:R-:W-:Y:S05]  /*2160*/  @!P0 BRA `(.L_x_216) ;  /* 0xfffffffc00f08947 */ /* 0x000fea000383ffff */
[----:B------:R-:W-:Y:S05]  /*2170*/  BSYNC B1 ;  /* 0x0000000000017941 */ /* 0x000fea0003800000 */
.L_x_215:
[----:B------:R-:W-:Y:S05]  /*2180*/  BSYNC B0 ;  /* 0x0000000000007941 */ /* 0x000fea0003800000 */
.L_x_214:
[----:B------:R-:W0:Y:S01]  /*2190*/  LDCU.64 UR4, c[0x0][0x380] ;  /* 0x00007000ff0477ac */ /* 0x000e220008000a00 */
[----:B--2---:R-:W-:Y:S01]  /*21a0*/  IADD3 R4, P0, PT, R16, 0x8, RZ ;  /* 0x0000000810047810 */ /* 0x004fe20007f1e0ff */
[----:B------:R-:W-:Y:S01]  /*21b0*/  IMAD.MOV.U32 R10, RZ, RZ, R17 ;  /* 0x000000ffff0a7224 */ /* 0x000fe200078e0011 */
[----:B------:R-:W-:Y:S01]  /*21c0*/  MOV R20, 0x2270 ;  /* 0x0000227000147802 */ /* 0x000fe20000000f00 */
[----:B------:R-:W1:Y:S01]  /*21d0*/  LDCU.64 UR6, c[0x0][0x388] ;  /* 0x00007100ff0677ac */ /* 0x000e620008000a00 */
[----:B------:R-:W-:Y:S02]  /*21e0*/  IMAD.MOV.U32 R12, RZ, RZ, R16 ;  /* 0x000000ffff0c7224 */ /* 0x000fe400078e0010 */
[--C-:B------:R-:W-:Y:S02]  /*21f0*/  IMAD.MOV.U32 R13, RZ, RZ, R2.reuse ;  /* 0x000000ffff0d7224 */ /* 0x100fe400078e0002 */
[----:B------:R-:W-:Y:S02]  /*2200*/  IMAD.X R5, RZ, RZ, R2, P0 ;  /* 0x000000ffff057224 */ /* 0x000fe400000e0602 */
[----:B------:R-:W-:-:S02]  /*2210*/  IMAD.MOV.U32 R21, RZ, RZ, 0x0 ;  /* 0x00000000ff157424 */ /* 0x000fc400078e00ff */
[----:B0-----:R-:W-:Y:S02]  /*2220*/  IMAD.U32 R6, RZ, RZ, UR4 ;  /* 0x00000004ff067e24 */ /* 0x001fe4000f8e00ff */
[----:B------:R-:W-:Y:S02]  /*2230*/  IMAD.U32 R7, RZ, RZ, UR5 ;  /* 0x00000005ff077e24 */ /* 0x000fe4000f8e00ff */
[----:B-1----:R-:W-:Y:S02]  /*2240*/  IMAD.U32 R8, RZ, RZ, UR6 ;  /* 0x00000006ff087e24 */ /* 0x002fe4000f8e00ff */
[----:B------:R-:W-:-:S07]  /*2250*/  IMAD.U32 R9, RZ, RZ, UR7 ;  /* 0x00000007ff097e24 */ /* 0x000fce000f8e00ff */
[----:B------:R-:W-:Y:S05]  /*2260*/  CALL.REL.NOINC `($_Z14global_rewriteP3NetP4Bookjb$_Z9put_redexP6WorkerP3NetP4BookjjPj) ;  /* 0x0000001c00187944 */ /* 0x000fea0003c00000 */
[----:B------:R-:W-:Y:S02]  /*2270*/  IMAD.MOV.U32 R2, RZ, RZ, -0x1 ;  /* 0xffffffffff027424 */ /* 0x000fe400078e00ff */
[----:B------:R-:W-:-:S05]  /*2280*/  IMAD.MOV.U32 R3, RZ, RZ, RZ ;  /* 0x000000ffff037224 */ /* 0x000fca00078e00ff */
[----:B------:R3:W-:Y:S02]  /*2290*/  ATOM.E.CAS.STRONG.GPU PT, RZ, [R22], R2, R3 ;  /* 0x0000000216ff738b */ /* 0x0007e400001ee103 */
.L_x_171:
[----:B------:R-:W-:Y:S05]  /*22a0*/  BSYNC B9 ;  /* 0x0000000000097941 */ /* 0x000fea0003800000 */
.L_x_170:
[----:B------:R-:W4:Y:S02]  /*22b0*/  LDCU.U8 UR4, c[0x0][0x394] ;  /* 0x00007280ff0477ac */ /* 0x000f240008000000 */
[----:B----4-:R-:W-:-:S06]  /*22c0*/  UPRMT UR4, UR4, 0x8880, URZ ;  /* 0x0000888004047896 */ /* 0x010fcc00080000ff */
[----:B------:R-:W-:Y:S01]  /*22d0*/  ISETP.NE.AND P1, PT, RZ, UR4, PT ;  /* 0x00000004ff007c0c */ /* 0x000fe2000bf25270 */
[----:B------:R-:W-:-:S03]  /*22e0*/  UMOV UR4, 0xffffffff ;  /* 0xffffffff00047882 */ /* 0x000fc60000000000 */
[----:B------:R-:W-:Y:S09]  /*22f0*/  BRA.DIV UR4, `(.L_x_217) ;  /* 0x0000001a04d87947 */ /* 0x000ff2000b800000 */
[----:B------:R-:W-:Y:S01]  /*2300*/  NOP ;  /* 0x0000000000007918 */ /* 0x000fe20000000000 */
.L_x_270:
[----:B--2---:R-:W0:Y:S01]  /*2310*/  LDL.64 R4, [R1+0x8] ;  /* 0x0000080001047983 */ /* 0x004e220000100a00 */
[----:B---3--:R-:W2:Y:S01]  /*2320*/  LDC.64 R2, c[0x0][0x380] ;  /* 0x0000e000ff027b82 */ /* 0x008ea20000000a00 */
[----:B------:R-:W3:Y:S02]  /*2330*/  LDCU UR6, c[0x0][0x390] ;  /* 0x00007200ff0677ac */ /* 0x000ee40008000800 */
[----:B------:R-:W4:Y:S04]  /*2340*/  LDL R13, [R1+0x10] ;  /* 0x00001000010d7983 */ /* 0x000f280000100800 */
[----:B--2---:R-:W2:Y:S01]  /*2350*/  LDG.E.64 R2, desc[UR36][R2.64+0x8] ;  /* 0x0000082402027981 */ /* 0x004ea2000c1e1b00 */
[----:B---3--:R-:W-:-:S04]  /*2360*/  UIMAD.WIDE.U32 UR4, UR6, -0x55555555, URZ ;  /* 0xaaaaaaab060478a5 */ /* 0x008fc8000f8e00ff */
[----:B------:R-:W-:-:S04]  /*2370*/  USHF.R.U32.HI UR5, URZ, 0x2, UR5 ;  /* 0x00000002ff057899 */ /* 0x000fc80008011605 */
[----:B------:R-:W-:-:S04]  /*2380*/  UIMAD UR5, UR5, -0x6, UR6 ;  /* 0xfffffffa050578a4 */ /* 0x000fc8000f8e0206 */
[----:B------:R-:W-:Y:S01]  /*2390*/  UIADD3 UR4, UPT, UPT, -UR5, 0x5, URZ ;  /* 0x0000000505047890 */ /* 0x000fe2000fffe1ff */
[----:B0-----:R-:W-:Y:S01]  /*23a0*/  SHF.R.U32.HI R0, RZ, 0x2, R4 ;  /* 0x00000002ff007819 */ /* 0x001fe20000011604 */
[----:B------:R-:W-:-:S04]  /*23b0*/  IMAD.SHL.U32 R11, R5, 0x40, RZ ;  /* 0x00000040050b7824 */ /* 0x000fc800078e00ff */
[----:B------:R-:W-:-:S04]  /*23c0*/  SHF.R.U32.HI R0, RZ, UR4, R0 ;  /* 0x00000004ff007c19 */ /* 0x000fc80008011600 */
[----:B------:R-:W-:-:S04]  /*23d0*/  LOP3.LUT R4, R0, 0x1, RZ, 0xc0, !PT ;  /* 0x0000000100047812 */ /* 0x000fc800078ec0ff */
[----:B------:R-:W-:Y:S01]  /*23e0*/  ISETP.NE.U32.AND P0, PT, R4, 0x1, PT ;  /* 0x000000010400780c */ /* 0x000fe20003f05070 */
[----:B------:R-:W-:-:S05]  /*23f0*/  IMAD.MOV.U32 R4, RZ, RZ, 0x20 ;  /* 0x00000020ff047424 */ /* 0x000fca00078e00ff */
[----:B------:R-:W-:Y:S01]  /*2400*/  SHF.R.U32.HI R4, RZ, UR5, R4 ;  /* 0x00000005ff047c19 */ /* 0x000fe20008011604 */
[----:B------:R-:W-:Y:S05]  /*2410*/  WARPSYNC.ALL ;  /* 0x0000000000007948 */ /* 0x000fea0003800000 */
[----:B------:R-:W-:Y:S02]  /*2420*/  @P1 IMAD.SHL.U32 R4, R4, 0x40, RZ ;  /* 0x0000004004041824 */ /* 0x000fe400078e00ff */
[----:B--2---:R-:W-:Y:S01]  /*2430*/  IMAD.WIDE.U32 R10, R11, 0x8, R2 ;  /* 0x000000080b0a7825 */ /* 0x004fe200078e0002 */
[----:B------:R-:W-:Y:S03]  /*2440*/  BAR.SYNC.DEFER_BLOCKING 0x0 ;  /* 0x0000000000007b1d */ /* 0x000fe60000010000 */
[----:B------:R-:W-:-:S04]  /*2450*/  @!P0 IMAD.MOV R4, RZ, RZ, -R4 ;  /* 0x000000ffff048224 */ /* 0x000fc800078e0a04 */
[----:B------:R-:W-:-:S04]  /*2460*/  IMAD.IADD R4, R5, 0x1, R4 ;  /* 0x0000000105047824 */ /* 0x000fc800078e0204 */
[----:B------:R-:W-:-:S04]  /*2470*/  IMAD.SHL.U32 R17, R4, 0x40, RZ ;  /* 0x0000004004117824 */ /* 0x000fc800078e00ff */
[----:B------:R-:W-:Y:S01]  /*2480*/  IMAD.WIDE.U32 R16, R17, 0x8, R2 ;  /* 0x0000000811107825 */ /* 0x000fe200078e0002 */
[----:B-1----:R-:W2:Y:S04]  /*2490*/  LD.E.64 R8, desc[UR36][R10.64] ;  /* 0x000000240a087980 */ /* 0x002ea8000c101b00 */
[----:B------:R-:W2:Y:S01]  /*24a0*/  LD.E.64 R18, desc[UR36][R16.64] ;  /* 0x0000002410127980 */ /* 0x000ea2000c101b00 */
[----:B------:R-:W-:-:S05]  /*24b0*/  IMAD.SHL.U32 R0, R0, 0x4, RZ ;  /* 0x0000000400007824 */ /* 0x000fca00078e00ff */
[----:B------:R-:W-:-:S05]  /*24c0*/  LOP3.LUT R0, R0, 0x4, RZ, 0xc0, !PT ;  /* 0x0000000400007812 */ /* 0x000fca00078ec0ff */
[----:B----4-:R-:W-:Y:S01]  /*24d0*/  IMAD.IADD R2, R13, 0x1, R0 ;  /* 0x000000010d027824 */ /* 0x010fe200078e0200 */
[----:B------:R-:W-:Y:S01]  /*24e0*/  BAR.SYNC.DEFER_BLOCKING 0x0 ;  /* 0x0000000000007b1d */ /* 0x000fe20000010000 */
[----:B------:R-:W-:-:S05]  /*24f0*/  IADD3 R5, P2, PT, R10, 0x8, RZ ;  /* 0x000000080a057810 */ /* 0x000fca0007f5e0ff */
[----:B------:R-:W-:Y:S01]  /*2500*/  IMAD.X R26, RZ, RZ, R11, P2 ;  /* 0x000000ffff1a7224 */ /* 0x000fe200010e060b */
[----:B------:R-:W-:-:S05]  /*2510*/  IADD3 R24, P2, PT, R16, 0x8, RZ ;  /* 0x0000000810187810 */ /* 0x000fca0007f5e0ff */
[----:B------:R-:W-:Y:S01]  /*2520*/  IMAD.X R25, RZ, RZ, R17, P2 ;  /* 0x000000ffff197224 */ /* 0x000fe200010e0611 */
[----:B------:R-:W-:Y:S01]  /*2530*/  BSSY.RECONVERGENT B0, `(.L_x_218) ;  /* 0x0000031000007945 */ /* 0x000fe20003800200 */
[----:B--2---:R-:W-:-:S04]  /*2540*/  ISETP.LT.U32.AND P0, PT, R8, R18, PT ;  /* 0x000000120800720c */ /* 0x004fc80003f01070 */
[----:B------:R-:W-:-:S04]  /*2550*/  ISETP.LT.U32.AND.EX P0, PT, R9, R19, PT, P0 ;  /* 0x000000130900720c */ /* 0x000fc80003f01100 */
[-C--:B------:R-:W-:Y:S02]  /*2560*/  SEL R3, R8, R18.reuse, P0 ;  /* 0x0000001208037207 */ /* 0x080fe40000000000 */
[----:B------:R-:W-:Y:S02]  /*2570*/  SEL R4, R9, R19, P0 ;  /* 0x0000001309047207 */ /* 0x000fe40000000000 */
[----:B------:R-:W-:Y:S02]  /*2580*/  IADD3 R0, P3, PT, R3, 0x1, RZ ;  /* 0x0000000103007810 */ /* 0x000fe40007f7e0ff */
[----:B------:R-:W-:Y:S02]  /*2590*/  IADD3 R23, P4, PT, R2, R3, RZ ;  /* 0x0000000302177210 */ /* 0x000fe40007f9e0ff */
[CC--:B------:R-:W-:Y:S01]  /*25a0*/  ISETP.GT.U32.AND P1, PT, R8.reuse, R18.reuse, PT ;  /* 0x000000120800720c */ /* 0x0c0fe20003f24070 */
[--C-:B------:R-:W-:Y:S01]  /*25b0*/  IMAD.X R12, RZ, RZ, R4.reuse, P3 ;  /* 0x000000ffff0c7224 */ /* 0x100fe200018e0604 */
[----:B------:R-:W-:Y:S01]  /*25c0*/  ISETP.GE.U32.AND P0, PT, R8, R18, PT ;  /* 0x000000120800720c */ /* 0x000fe20003f06070 */
[----:B------:R-:W-:Y:S01]  /*25d0*/  IMAD.X R21, RZ, RZ, R4, P4 ;  /* 0x000000ffff157224 */ /* 0x000fe200020e0604 */
[----:B------:R-:W-:-:S02]  /*25e0*/  ISETP.GT.U32.AND.EX P1, PT, R9, R19, PT, P1 ;  /* 0x000000130900720c */ /* 0x000fc40003f24110 */
[----:B------:R-:W-:Y:S02]  /*25f0*/  ISETP.GT.U32.AND P3, PT, R0, R23, PT ;  /* 0x000000170000720c */ /* 0x000fe40003f64070 */
[CC--:B------:R-:W-:Y:S02]  /*2600*/  ISETP.GE.U32.AND.EX P0, PT, R9.reuse, R19.reuse, PT, P0 ;  /* 0x000000130900720c */ /* 0x0c0fe40003f06100 */
[----:B------:R-:W-:Y:S02]  /*2610*/  SEL R15, R8, R18, P1 ;  /* 0x00000012080f7207 */ /* 0x000fe40000800000 */
[----:B------:R-:W-:Y:S02]  /*2620*/  SEL R19, R9, R19, P1 ;  /* 0x0000001309137207 */ /* 0x000fe40000800000 */
[----:B------:R-:W-:Y:S02]  /*2630*/  ISETP.GT.U32.AND.EX P1, PT, R12, R21, PT, P3 ;  /* 0x000000150c00720c */ /* 0x000fe40003f24130 */
[----:B------:R-:W-:-:S02]  /*2640*/  SEL R18, R24, R5, !P0 ;  /* 0x0000000518127207 */ /* 0x000fc40004000000 */
[----:B------:R-:W-:Y:S02]  /*2650*/  SEL R8, R10, R16, !P0 ;  /* 0x000000100a087207 */ /* 0x000fe40004000000 */
[----:B------:R-:W-:Y:S02]  /*2660*/  SEL R20, R0, R23, P1 ;  /* 0x0000001700147207 */ /* 0x000fe40000800000 */
[----:B------:R-:W-:Y:S02]  /*2670*/  SEL R10, R16, R10, !P0 ;  /* 0x0000000a100a7207 */ /* 0x000fe40004000000 */
[----:B------:R-:W-:Y:S02]  /*2680*/  SEL R14, R25, R26, !P0 ;  /* 0x0000001a190e7207 */ /* 0x000fe40004000000 */
[----:B------:R-:W-:Y:S02]  /*2690*/  LEA R16, P2, R23, R18, 0x3 ;  /* 0x0000001217107211 */ /* 0x000fe400078418ff */
[----:B------:R-:W-:-:S02]  /*26a0*/  SEL R22, R12, R21, P1 ;  /* 0x000000150c167207 */ /* 0x000fc40000800000 */
[----:B------:R-:W-:Y:S02]  /*26b0*/  SEL R9, R11, R17, !P0 ;  /* 0x000000110b097207 */ /* 0x000fe40004000000 */
[C---:B------:R-:W-:Y:S02]  /*26c0*/  ISETP.GE.U32.AND P1, PT, R20.reuse, R15, PT ;  /* 0x0000000f1400720c */ /* 0x040fe40003f26070 */
[----:B------:R-:W-:Y:S02]  /*26d0*/  SEL R11, R17, R11, !P0 ;  /* 0x0000000b110b7207 */ /* 0x000fe40004000000 */
[----:B------:R-:W-:Y:S02]  /*26e0*/  LEA.HI.X R17, R23, R14, R21, 0x3, P2 ;  /* 0x0000000e17117211 */ /* 0x000fe400010f1c15 */
[----:B------:R-:W-:Y:S02]  /*26f0*/  ISETP.GE.U32.AND P2, PT, R20, R15, PT ;  /* 0x0000000f1400720c */ /* 0x000fe40003f46070 */
[----:B------:R-:W-:-:S02]  /*2700*/  ISETP.GE.U32.AND.EX P1, PT, R22, R19, PT, P1 ;  /* 0x000000131600720c */ /* 0x000fc40003f26110 */
[----:B------:R-:W-:Y:S02]  /*2710*/  ISETP.GE.U32.AND.EX P2, PT, R22, R19, PT, P2 ;  /* 0x000000131600720c */ /* 0x000fe40003f46120 */
[----:B------:R-:W-:Y:S02]  /*2720*/  SEL R20, R5, R24, !P0 ;  /* 0x0000001805147207 */ /* 0x000fe40004000000 */
[----:B------:R-:W-:-:S07]  /*2730*/  SEL R5, R26, R25, !P0 ;  /* 0x000000191a057207 */ /* 0x000fce0004000000 */
[----:B------:R0:W5:Y:S04]  /*2740*/  @!P1 LD.E.64 R6, desc[UR36][R16.64] ;  /* 0x0000002410069980 */ /* 0x000168000c101b00 */
[----:B------:R0:W-:Y:S01]  /*2750*/  @!P1 ST.E.64 desc[UR36][R16.64], RZ ;  /* 0x000000ff10009985 */ /* 0x0001e2000c101b24 */
[----:B------:R-:W-:Y:S06]  /*2760*/  BAR.SYNC.DEFER_BLOCKING 0x0 ;  /* 0x0000000000007b1d */ /* 0x000fec0000010000 */
[----:B------:R-:W-:Y:S05]  /*2770*/  @P2 BRA `(.L_x_219) ;  /* 0x0000000000302947 */ /* 0x000fea0003800000 */
[----:B------:R-:W-:-:S04]  /*2780*/  LOP3.LUT R22, R2, 0x1, RZ, 0xc0, !PT ;  /* 0x0000000102167812 */ /* 0x000fc800078ec0ff */
[----:B------:R-:W-:Y:S02]  /*2790*/  ISETP.NE.U32.AND P0, PT, R22, 0x1, PT ;  /* 0x000000011600780c */ /* 0x000fe40003f05070 */
[----:B------:R-:W-:Y:S02]  /*27a0*/  SHF.R.U64 R22, R2, 0x1, RZ ;  /* 0x0000000102167819 */ /* 0x000fe400000012ff */
[----:B------:R-:W-:Y:S02]  /*27b0*/  ISETP.NE.U32.AND.EX P0, PT, RZ, RZ, PT, P0 ;  /* 0x000000ffff00720c */ /* 0x000fe40003f05100 */
[----:B------:R-:W-:-:S05]  /*27c0*/  IADD3 R27, P1, PT, R22, R3, RZ ;  /* 0x00000003161b7210 */ /* 0x000fca0007f3e0ff */
[----:B------:R-:W-:-:S06]  /*27d0*/  IMAD.X R22, RZ, RZ, R4, P1 ;  /* 0x000000ffff167224 */ /* 0x000fcc00008e0604 */
[----:B------:R-:W-:-:S04]  /*27e0*/  @P0 LEA R24, P1, R27, R20, 0x3 ;  /* 0x000000141b180211 */ /* 0x000fc800078218ff */
[C---:B------:R-:W-:Y:S02]  /*27f0*/  @P0 LEA.HI.X R25, R27.reuse, R5, R22, 0x3, P1 ;  /* 0x000000051b190211 */ /* 0x040fe400008f1c16 */
[----:B------:R-:W-:-:S03]  /*2800*/  @!P0 LEA R26, P1, R27, R18, 0x3 ;  /* 0x000000121b1a8211 */ /* 0x000fc600078218ff */
[----:B-----5:R1:W-:Y:S01]  /*2810*/  @P0 ST.E.64 desc[UR36][R24.64], R6 ;  /* 0x0000000618000985 */ /* 0x0203e2000c101b24 */
[----:B------:R-:W-:-:S05]  /*2820*/  @!P0 LEA.HI.X R27, R27, R14, R22, 0x3, P1 ;  /* 0x0000000e1b1b8211 */ /* 0x000fca00008f1c16 */
[----:B------:R1:W-:Y:S04]  /*2830*/  @!P0 ST.E.64 desc[UR36][R26.64], R6 ;  /* 0x000000061a008985 */ /* 0x0003e8000c101b24 */
.L_x_219:
[----:B------:R-:W-:Y:S05]  /*2840*/  BSYNC.RECONVERGENT B0 ;  /* 0x0000000000007941 */ /* 0x000fea0003800200 */
.L_x_218:
[----:B-1----:R-:W-:Y:S01]  /*2850*/  IADD3 R25, P1, PT, R23, 0x8, RZ ;  /* 0x0000000817197810 */ /* 0x002fe20007f3e0ff */
[----:B------:R-:W-:Y:S03]  /*2860*/  BSSY.RECONVERGENT B0, `(.L_x_220) ;  /* 0x000000b000007945 */ /* 0x000fe60003800200 */
[----:B------:R-:W-:Y:S01]  /*2870*/  ISETP.GT.U32.AND P0, PT, R0, R25, PT ;  /* 0x000000190000720c */ /* 0x000fe20003f04070 */
[----:B------:R-:W-:-:S05]  /*2880*/  IMAD.X R27, RZ, RZ, R21, P1 ;  /* 0x000000ffff1b7224 */ /* 0x000fca00008e0615 */
[----:B------:R-:W-:-:S04]  /*2890*/  ISETP.GT.U32.AND.EX P0, PT, R12, R27, PT, P0 ;  /* 0x0000001b0c00720c */ /* 0x000fc80003f04100 */
[----:B------:R-:W-:Y:S02]  /*28a0*/  SEL R22, R0, R25, P0 ;  /* 0x0000001900167207 */ /* 0x000fe40000000000 */
[----:B------:R-:W-:Y:S02]  /*28b0*/  SEL R24, R12, R27, P0 ;  /* 0x0000001b0c187207 */ /* 0x000fe40000000000 */
[----:B------:R-:W-:-:S04]  /*28c0*/  ISETP.GE.U32.AND P0, PT, R22, R15, PT ;  /* 0x0000000f1600720c */ /* 0x000fc80003f06070 */
[----:B------:R-:W-:-:S13]  /*28d0*/  ISETP.GE.U32.AND.EX P0, PT, R24, R19, PT, P0 ;  /* 0x000000131800720c */ /* 0x000fda0003f06100 */
[----:B------:R-:W-:Y:S05]  /*28e0*/  @P0 BRA `(.L_x_221) ;  /* 0x0000000000080947 */ /* 0x000fea0003800000 */
[----:B-----5:R1:W5:Y:S04]  /*28f0*/  LD.E.64 R6, desc[UR36][R16.64+0x40] ;  /* 0x0000402410067980 */ /* 0x020368000c101b00 */
[----:B------:R1:W-:Y:S02]  /*2900*/  ST.E.64 desc[UR36][R16.64+0x40], RZ ;  /* 0x000040ff10007985 */ /* 0x0003e4000c101b24 */
.L_x_221:
[----:B------:R-:W-:Y:S05]  /*2910*/  BSYNC.RECONVERGENT B0 ;  /* 0x0000000000007941 */ /* 0x000fea0003800200 */
.L_x_220:
[----:B------:R-:W-:Y:S01]  /*2920*/  BAR.SYNC.DEFER_BLOCKING 0x0 ;  /* 0x0000000000007b1d */ /* 0x000fe20000010000 */
[----:B------:R-:W-:-:S04]  /*2930*/  ISETP.GE.U32.AND P0, PT, R22, R15, PT ;  /* 0x0000000f1600720c */ /* 0x000fc80003f06070 */
[----:B------:R-:W-:Y:S01]  /*2940*/  ISETP.GE.U32.AND.EX P0, PT, R24, R19, PT, P0 ;  /* 0x000000131800720c */ /* 0x000fe20003f06100 */
[----:B------:R-:W-:-:S12]  /*2950*/  BSSY.RECONVERGENT B0, `(.L_x_222) ;  /* 0x0000019000007945 */ /* 0x000fd80003800200 */
[----:B------:R-:W-:Y:S05]  /*2960*/  @P0 BRA `(.L_x_223) ;  /* 0x00000000005c0947 */ /* 0x000fea0003800000 */
[----:B------:R-:W-:-:S04]  /*2970*/  LOP3.LUT R22, R2, 0x1, RZ, 0xc0, !PT ;  /* 0x0000000102167812 */ /* 0x000fc800078ec0ff */
[----:B------:R-:W-:-:S04]  /*2980*/  ISETP.NE.U32.AND P0, PT, R22, 0x1, PT ;  /* 0x000000011600780c */ /* 0x000fc80003f05070 */
[----:B------:R-:W-:-:S13]  /*2990*/  ISETP.NE.U32.AND.EX P0, PT, RZ, RZ, PT, P0 ;  /* 0x000000ffff00720c */ /* 0x000fda0003f05100 */
[----:B------:R-:W-:Y:S05]  /*29a0*/  @P0 BRA `(.L_x_224) ;  /* 0x0000000000280947 */ /* 0x000fea0003800000 */
[----:B------:R-:W-:-:S05]  /*29b0*/  IADD3 R22, P0, PT, R2, 0x8, RZ ;  /* 0x0000000802167810 */ /* 0x000fca0007f1e0ff */
[----:B------:R-:W-:-:S05]  /*29c0*/  IMAD.X R27, RZ, RZ, RZ, P0 ;  /* 0x000000ffff1b7224 */ /* 0x000fca00000e06ff */
[--C-:B------:R-:W-:Y:S02]  /*29d0*/  SHF.R.U64 R22, R22, 0x1, R27.reuse ;  /* 0x0000000116167819 */ /* 0x100fe4000000121b */
[----:B------:R-:W-:Y:S02]  /*29e0*/  SHF.R.U32.HI R27, RZ, 0x1, R27 ;  /* 0x00000001ff1b7819 */ /* 0x000fe4000001161b */
[----:B------:R-:W-:-:S05]  /*29f0*/  IADD3 R25, P0, PT, R22, R3, RZ ;  /* 0x0000000316197210 */ /* 0x000fca0007f1e0ff */
[----:B------:R-:W-:Y:S01]  /*2a00*/  IMAD.X R22, R27, 0x1, R4, P0 ;  /* 0x000000011b167824 */ /* 0x000fe200000e0604 */
[----:B------:R-:W-:-:S04]  /*2a10*/  LEA R24, P0, R25, R18, 0x3 ;  /* 0x0000001219187211 */ /* 0x000fc800078018ff */
[----:B------:R-:W-:-:S05]  /*2a20*/  LEA.HI.X R25, R25, R14, R22, 0x3, P0 ;  /* 0x0000000e19197211 */ /* 0x000fca00000f1c16 */
[----:B-----5:R3:W-:Y:S01]  /*2a30*/  ST.E.64 desc[UR36][R24.64], R6 ;  /* 0x0000000618007985 */ /* 0x0207e2000c101b24 */
[----:B------:R-:W-:Y:S05]  /*2a40*/  BRA `(.L_x_223) ;  /* 0x0000000000247947 */ /* 0x000fea0003800000 */
.L_x_224:
        /* <DEDUP_REMOVED lines=8> */
[----:B-----5:R2:W-:Y:S04]  /*2ad0*/  ST.E.64 desc[UR36][R24.64], R6 ;  /* 0x0000000618007985 */ /* 0x0205e8000c101b24 */
.L_x_223:
[----:B------:R-:W-:Y:S05]  /*2ae0*/  BSYNC.RECONVERGENT B0 ;  /* 0x0000000000007941 */ /* 0x000fea0003800200 */
.L_x_222:
[----:B--23--:R-:W-:Y:S01]  /*2af0*/  IADD3 R25, P1, PT, R23, 0x10, RZ ;  /* 0x0000001017197810 */ /* 0x00cfe20007f3e0ff */
        /* <DEDUP_REMOVED lines=11> */
.L_x_226:
[----:B------:R-:W-:Y:S05]  /*2bb0*/  BSYNC.RECONVERGENT B0 ;  /* 0x0000000000007941 */ /* 0x000fea0003800200 */
.L_x_225:
        /* <DEDUP_REMOVED lines=19> */
.L_x_229:
        /* <DEDUP_REMOVED lines=9> */
.L_x_228:
[----:B------:R-:W-:Y:S05]  /*2d80*/  BSYNC.RECONVERGENT B0 ;  /* 0x0000000000007941 */ /* 0x000fea0003800200 */
.L_x_227:
[----:B---34-:R-:W-:Y:S01]  /*2d90*/  IADD3 R25, P1, PT, R23, 0x18, RZ ;  /* 0x0000001817197810 */ /* 0x018fe20007f3e0ff */
        /* <DEDUP_REMOVED lines=11> */
.L_x_231:
[----:B------:R-:W-:Y:S05]  /*2e50*/  BSYNC.RECONVERGENT B0 ;  /* 0x0000000000007941 */ /* 0x000fea0003800200 */
.L_x_230:
        /* <DEDUP_REMOVED lines=19> */
.L_x_234:
        /* <DEDUP_REMOVED lines=9> */
.L_x_233:
[----:B------:R-:W-:Y:S05]  /*3020*/  BSYNC.RECONVERGENT B0 ;  /* 0x0000000000007941 */ /* 0x000fea0003800200 */
.L_x_232:
[----:B----4-:R-:W-:Y:S01]  /*3030*/  IADD3 R25, P1, PT, R23, 0x20, RZ ;  /* 0x0000002017197810 */ /* 0x010fe20007f3e0ff */
        /* <DEDUP_REMOVED lines=11> */
.L_x_236:
[----:B------:R-:W-:Y:S05]  /*30f0*/  BSYNC.RECONVERGENT B0 ;  /* 0x0000000000007941 */ /* 0x000fea0003800200 */
.L_x_235:
        /* <DEDUP_REMOVED lines=19> */
.L_x_239:
        /* <DEDUP_REMOVED lines=9> */
.L_x_238:
[----:B------:R-:W-:Y:S05]  /*32c0*/  BSYNC.RECONVERGENT B0 ;  /* 0x0000000000007941 */ /* 0x000fea0003800200 */
.L_x_237:
[----:B0-----:R-:W-:Y:S01]  /*32d0*/  IADD3 R25, P1, PT, R23, 0x28, RZ ;  /* 0x0000002817197810 */ /* 0x001fe20007f3e0ff */
        /* <DEDUP_REMOVED lines=11> */
.L_x_241:
[----:B------:R-:W-:Y:S05]  /*3390*/  BSYNC.RECONVERGENT B0 ;  /* 0x0000000000007941 */ /* 0x000fea0003800200 */
.L_x_240:
        /* <DEDUP_REMOVED lines=19> */
.L_x_244:
        /* <DEDUP_REMOVED lines=9> */
.L_x_243:
[----:B------:R-:W-:Y:S05]  /*3560*/  BSYNC.RECONVERGENT B0 ;  /* 0x0000000000007941 */ /* 0x000fea0003800200 */
.L_x_242:
        /* <DEDUP_REMOVED lines=12> */
.L_x_246:
[----:B------:R-:W-:Y:S05]  /*3630*/  BSYNC.RECONVERGENT B0 ;  /* 0x0000000000007941 */ /* 0x000fea0003800200 */
.L_x_245:
        /* <DEDUP_REMOVED lines=19> */
.L_x_249:
        /* <DEDUP_REMOVED lines=9> */
.L_x_248:
[----:B------:R-:W-:Y:S05]  /*3800*/  BSYNC.RECONVERGENT B0 ;  /* 0x0000000000007941 */ /* 0x000fea0003800200 */
.L_x_247:
[----:B------:R-:W-:Y:S01]  /*3810*/  IADD3 R23, P0, PT, R23, 0x38, RZ ;  /* 0x0000003817177810 */ /* 0x000fe20007f1e0ff */
[----:B------:R-:W-:Y:S04]  /*3820*/  BSSY.RECONVERGENT B0, `(.L_x_250) ;  /* 0x000000b000007945 */ /* 0x000fe80003800200 */
[----:B------:R-:W-:Y:S01]  /*3830*/  IMAD.X R21, RZ, RZ, R21, P0 ;  /* 0x000000ffff157224 */ /* 0x000fe200000e0615 */
[----:B------:R-:W-:-:S04]  /*3840*/  ISETP.GT.U32.AND P0, PT, R0, R23, PT ;  /* 0x000000170000720c */ /* 0x000fc80003f04070 */
[----:B------:R-:W-:-:S04]  /*3850*/  ISETP.GT.U32.AND.EX P0, PT, R12, R21, PT, P0 ;  /* 0x000000150c00720c */ /* 0x000fc80003f04100 */
[----:B------:R-:W-:Y:S02]  /*3860*/  SEL R22, R0, R23, P0 ;  /* 0x0000001700167207 */ /* 0x000fe40000000000 */
[----:B0-----:R-:W-:Y:S02]  /*3870*/  SEL R24, R12, R21, P0 ;  /* 0x000000150c187207 */ /* 0x001fe40000000000 */
[----:B------:R-:W-:-:S04]  /*3880*/  ISETP.GE.U32.AND P0, PT, R22, R15, PT ;  /* 0x0000000f1600720c */ /* 0x000fc80003f06070 */
[----:B------:R-:W-:-:S13]  /*3890*/  ISETP.GE.U32.AND.EX P0, PT, R24, R19, PT, P0 ;  /* 0x000000131800720c */ /* 0x000fda0003f06100 */
[----:B------:R-:W-:Y:S05]  /*38a0*/  @P0 BRA `(.L_x_251) ;  /* 0x0000000000080947 */ /* 0x000fea0003800000 */
[----:B-----5:R0:W5:Y:S04]  /*38b0*/  LD.E.64 R6, desc[UR36][R16.64+0x1c0] ;  /* 0x0001c02410067980 */ /* 0x020168000c101b00 */
[----:B------:R0:W-:Y:S02]  /*38c0*/  ST.E.64 desc[UR36][R16.64+0x1c0], RZ ;  /* 0x0001c0ff10007985 */ /* 0x0001e4000c101b24 */
.L_x_251:
[----:B------:R-:W-:Y:S05]  /*38d0*/  BSYNC.RECONVERGENT B0 ;  /* 0x0000000000007941 */ /* 0x000fea0003800200 */
.L_x_250:
[----:B------:R-:W-:Y:S01]  /*38e0*/  BAR.SYNC.DEFER_BLOCKING 0x0 ;  /* 0x0000000000007b1d */ /* 0x000fe20000010000 */
[----:B------:R-:W-:-:S04]  /*38f0*/  ISETP.GE.U32.AND P0, PT, R22, R15, PT ;  /* 0x0000000f1600720c */ /* 0x000fc80003f06070 */
[----:B------:R-:W-:Y:S01]  /*3900*/  ISETP.GE.U32.AND.EX P0, PT, R24, R19, PT, P0 ;  /* 0x000000131800720c */ /* 0x000fe20003f06100 */
[----:B------:R-:W-:-:S12]  /*3910*/  BSSY.RECONVERGENT B0, `(.L_x_252) ;  /* 0x0000019000007945 */ /* 0x000fd80003800200 */
[----:B------:R-:W-:Y:S05]  /*3920*/  @P0 BRA `(.L_x_253) ;  /* 0x00000000005c0947 */ /* 0x000fea0003800000 */
[----:B01234-:R-:W-:-:S04]  /*3930*/  LOP3.LUT R16, R2, 0x1, RZ, 0xc0, !PT ;  /* 0x0000000102107812 */ /* 0x01ffc800078ec0ff */
        /* <DEDUP_REMOVED lines=13> */
.L_x_254:
        /* <DEDUP_REMOVED lines=9> */
.L_x_253:
[----:B------:R-:W-:Y:S05]  /*3aa0*/  BSYNC.RECONVERGENT B0 ;  /* 0x0000000000007941 */ /* 0x000fea0003800200 */
.L_x_252:
[----:B------:R-:W-:Y:S01]  /*3ab0*/  BAR.SYNC.DEFER_BLOCKING 0x0 ;  /* 0x0000000000007b1d */ /* 0x000fe20000010000 */
[----:B------:R-:W-:Y:S02]  /*3ac0*/  ISETP.GE.U32.AND P1, PT, R0, R15, PT ;  /* 0x0000000f0000720c */ /* 0x000fe40003f26070 */
[----:B------:R-:W-:-:S03]  /*3ad0*/  ISETP.NE.AND P0, PT, R2, RZ, PT ;  /* 0x000000ff0200720c */ /* 0x000fc60003f05270 */
[----:B------:R-:W-:Y:S01]  /*3ae0*/  BSSY.RECONVERGENT B0, `(.L_x_255) ;  /* 0x000000e000007945 */ /* 0x000fe20003800200 */
[----:B------:R-:W-:-:S13]  /*3af0*/  ISETP.GE.U32.OR.EX P0, PT, R12, R19, P0, P1 ;  /* 0x000000130c00720c */ /* 0x000fda0000706510 */
[----:B------:R-:W-:Y:S05]  /*3b00*/  @P0 BRA `(.L_x_256) ;  /* 0x00000000002c0947 */ /* 0x000fea0003800000 */
[----:B------:R-:W2:Y:S04]  /*3b10*/  LD.E.64 R2, desc[UR36][R8.64] ;  /* 0x0000002408027980 */ /* 0x000ea8000c101b00 */
[----:B0-----:R-:W2:Y:S02]  /*3b20*/  LD.E.64 R4, desc[UR36][R10.64] ;  /* 0x000000240a047980 */ /* 0x001ea4000c101b00 */
[----:B--2---:R-:W-:-:S05]  /*3b30*/  IADD3 R4, P0, PT, R2, R4, RZ ;  /* 0x0000000402047210 */ /* 0x004fca0007f1e0ff */
[----:B------:R-:W-:Y:S01]  /*3b40*/  IMAD.X R5, R3, 0x1, R5, P0 ;  /* 0x0000000103057824 */ /* 0x000fe200000e0605 */
[----:B------:R-:W-:-:S04]  /*3b50*/  LOP3.LUT R3, R4, 0x1, RZ, 0xc0, !PT ;  /* 0x0000000104037812 */ /* 0x000fc800078ec0ff */
[--C-:B------:R-:W-:Y:S02]  /*3b60*/  SHF.R.U64 R4, R4, 0x1, R5.reuse ;  /* 0x0000000104047819 */ /* 0x100fe40000001205 */
[----:B------:R-:W-:Y:S02]  /*3b70*/  SHF.R.U32.HI R5, RZ, 0x1, R5 ;  /* 0x00000001ff057819 */ /* 0x000fe40000011605 */
[----:B------:R-:W-:-:S05]  /*3b80*/  IADD3 R2, P0, PT, R3, R4, RZ ;  /* 0x0000000403027210 */ /* 0x000fca0007f1e0ff */
[----:B------:R-:W-:-:S05]  /*3b90*/  IMAD.X R3, RZ, RZ, R5, P0 ;  /* 0x000000ffff037224 */ /* 0x000fca00000e0605 */
[----:B------:R0:W-:Y:S04]  /*3ba0*/  ST.E.64 desc[UR36][R8.64], R2 ;  /* 0x0000000208007985 */ /* 0x0001e8000c101b24 */
[----:B------:R0:W-:Y:S02]  /*3bb0*/  ST.E.64 desc[UR36][R10.64], R4 ;  /* 0x000000040a007985 */ /* 0x0001e4000c101b24 */
.L_x_256:
[----:B------:R-:W-:Y:S05]  /*3bc0*/  BSYNC.RECONVERGENT B0 ;  /* 0x0000000000007941 */ /* 0x000fea0003800200 */
.L_x_255:
[----:B------:R-:W2:Y:S01]  /*3bd0*/  LDL R0, [R1+0x1c] ;  /* 0x00001c0001007983 */ /* 0x000ea20000100800 */
[----:B------:R-:W-:Y:S01]  /*3be0*/  BAR.SYNC.DEFER_BLOCKING 0x0 ;  /* 0x0000000000007b1d */ /* 0x000fe20000010000 */
[----:B------:R-:W-:-:S04]  /*3bf0*/  ISETP.NE.AND P0, PT, R13, RZ, PT ;  /* 0x000000ff0d00720c */ /* 0x000fc80003f05270 */
[----:B--2---:R-:W-:-:S13]  /*3c00*/  ISETP.EQ.OR P0, PT, R0, RZ, P0 ;  /* 0x000000ff0000720c */ /* 0x004fda0000702670 */
[----:B------:R-:W-:Y:S05]  /*3c10*/  @P0 EXIT ;  /* 0x000000000000094d */ /* 0x000fea0003800000 */
[----:B0-----:R-:W0:Y:S01]  /*3c20*/  S2R R2, SR_LANEID ;  /* 0x0000000000027919 */ /* 0x001e220000000000 */
[----:B------:R-:W2:Y:S01]  /*3c30*/  REDUX.SUM UR5, R0 ;  /* 0x00000000000573c4 */ /* 0x000ea2000000c000 */
[----:B------:R-:W-:Y:S01]  /*3c40*/  VOTEU.ANY UR4, UPT, PT ;  /* 0x0000000000047886 */ /* 0x000fe200038e0100 */
[----:B------:R-:W-:Y:S01]  /*3c50*/  IMAD.U32 R3, RZ, RZ, UR39 ;  /* 0x00000027ff037e24 */ /* 0x000fe2000f8e00ff */
[----:B------:R-:W-:Y:S01]  /*3c60*/  UFLO.U32 UR4, UR4 ;  /* 0x00000004000472bd */ /* 0x000fe200080e0000 */
[----:B--2---:R-:W-:-:S05]  /*3c70*/  IMAD.U32 R5, RZ, RZ, UR5 ;  /* 0x00000005ff057e24 */ /* 0x004fca000f8e00ff */
[----:B0-----:R-:W-:Y:S01]  /*3c80*/  ISETP.EQ.U32.AND P0, PT, R2, UR4, PT ;  /* 0x0000000402007c0c */ /* 0x001fe2000bf02070 */
[----:B------:R-:W-:-:S12]  /*3c90*/  IMAD.U32 R2, RZ, RZ, UR38 ;  /* 0x00000026ff027e24 */ /* 0x000fd8000f8e00ff */
[----:B------:R-:W-:Y:S01]  /*3ca0*/  @P0 REDG.E.ADD.STRONG.GPU desc[UR36][R2.64+0x18], R5 ;  /* 0x000018050200098e */ /* 0x000fe2000c12e124 */
[----:B------:R-:W-:Y:S05]  /*3cb0*/  EXIT ;  /* 0x000000000000794d */ /* 0x000fea0003800000 */
.L_x_148:
[----:B------:R-:W-:-:S07]  /*3cc0*/  IMAD.MOV.U32 R15, RZ, RZ, -0x1 ;  /* 0xffffffffff0f7424 */ /* 0x000fce00078e00ff */
[----:B01----:R-:W-:Y:S05]  /*3cd0*/  WARPSYNC.COLLECTIVE R15, `(.L_x_257) ;  /* 0x000000000f087348 */ /* 0x003fea0003c00000 */
[----:B------:R-:W-:Y:S01]  /*3ce0*/  NOP ;  /* 0x0000000000007918 */ /* 0x000fe20000000000 */
[----:B01----:R-:W-:Y:S05]  /*3cf0*/  ENDCOLLECTIVE ;  /* 0x000000000000791b */ /* 0x003fea0003800000 */
.L_x_257:
[----:B------:R-:W-:Y:S05]  /*3d00*/  BRA `(.L_x_258) ;  /* 0xffffffc800207947 */ /* 0x000fea000383ffff */
.L_x_150:
[----:B------:R-:W-:Y:S01]  /*3d10*/  BSSY B0, `(.L_x_259) ;  /* 0x0000005000007945 */ /* 0x000fe20003800000 */
[----:B------:R-:W-:-:S07]  /*3d20*/  IMAD.MOV.U32 R15, RZ, RZ, -0x1 ;  /* 0xffffffffff0f7424 */ /* 0x000fce00078e00ff */
[----:B0-----:R-:W-:Y:S05]  /*3d30*/  WARPSYNC.COLLECTIVE R15, `(.L_x_260) ;  /* 0x000000000f087348 */ /* 0x001fea0003c00000 */
[----:B------:R-:W-:Y:S01]  /*3d40*/  NOP ;  /* 0x0000000000007918 */ /* 0x000fe20000000000 */
[----:B0-----:R-:W-:Y:S05]  /*3d50*/  ENDCOLLECTIVE ;  /* 0x000000000000791b */ /* 0x001fea0003800000 */
.L_x_260:
[----:B------:R-:W-:Y:S05]  /*3d60*/  BSYNC B0 ;  /* 0x0000000000007941 */ /* 0x000fea0003800000 */
.L_x_259:
[----:B------:R-:W-:Y:S05]  /*3d70*/  BRA `(.L_x_261) ;  /* 0xffffffc800587947 */ /* 0x000fea000383ffff */
.L_x_163:
[----:B------:R-:W-:Y:S01]  /*3d80*/  BSSY B0, `(.L_x_262) ;  /* 0x0000005000007945 */ /* 0x000fe20003800000 */
[----:B------:R-:W-:-:S07]  /*3d90*/  IMAD.MOV.U32 R15, RZ, RZ, -0x1 ;  /* 0xffffffffff0f7424 */ /* 0x000fce00078e00ff */
[----:B0-----:R-:W-:Y:S05]  /*3da0*/  WARPSYNC.COLLECTIVE R15, `(.L_x_263) ;  /* 0x000000000f087348 */ /* 0x001fea0003c00000 */
[----:B------:R-:W-:Y:S01]  /*3db0*/  NOP ;  /* 0x0000000000007918 */ /* 0x000fe20000000000 */
[----:B0-----:R-:W-:Y:S05]  /*3dc0*/  ENDCOLLECTIVE ;  /* 0x000000000000791b */ /* 0x001fea0003800000 */
.L_x_263:
[----:B------:R-:W-:Y:S05]  /*3dd0*/  BSYNC B0 ;  /* 0x0000000000007941 */ /* 0x000fea0003800000 */
.L_x_262:
[----:B------:R-:W-:Y:S05]  /*3de0*/  BRA `(.L_x_264) ;  /* 0xffffffd000107947 */ /* 0x000fea000383ffff */
.L_x_169:
[----:B------:R-:W-:Y:S01]  /*3df0*/  BSSY B0, `(.L_x_265) ;  /* 0x0000005000007945 */ /* 0x000fe20003800000 */
[----:B------:R-:W-:-:S07]  /*3e00*/  IMAD.MOV.U32 R15, RZ, RZ, -0x1 ;  /* 0xffffffffff0f7424 */ /* 0x000fce00078e00ff */
[----:B0-----:R-:W-:Y:S05]  /*3e10*/  WARPSYNC.COLLECTIVE R15, `(.L_x_266) ;  /* 0x000000000f087348 */ /* 0x001fea0003c00000 */
[----:B------:R-:W-:Y:S01]  /*3e20*/  NOP ;  /* 0x0000000000007918 */ /* 0x000fe20000000000 */
[----:B0-----:R-:W-:Y:S05]  /*3e30*/  ENDCOLLECTIVE ;  /* 0x000000000000791b */ /* 0x001fea0003800000 */
.L_x_266:
[----:B------:R-:W-:Y:S05]  /*3e40*/  BSYNC B0 ;  /* 0x0000000000007941 */ /* 0x000fea0003800000 */
.L_x_265:
[----:B------:R-:W-:Y:S05]  /*3e50*/  BRA `(.L_x_267) ;  /* 0xffffffd000987947 */ /* 0x000fea000383ffff */
.L_x_217:
[----:B------:R-:W-:Y:S01]  /*3e60*/  BSSY B0, `(.L_x_268) ;  /* 0x0000005000007945 */ /* 0x000fe20003800000 */
[----:B------:R-:W-:-:S07]  /*3e70*/  IMAD.MOV.U32 R15, RZ, RZ, -0x1 ;  /* 0xffffffffff0f7424 */ /* 0x000fce00078e00ff */
[----:B0123--:R-:W-:Y:S05]  /*3e80*/  WARPSYNC.COLLECTIVE R15, `(.L_x_269) ;  /* 0x000000000f087348 */ /* 0x00ffea0003c00000 */
[----:B------:R-:W-:Y:S01]  /*3e90*/  NOP ;  /* 0x0000000000007918 */ /* 0x000fe20000000000 */
[----:B0123--:R-:W-:Y:S05]  /*3ea0*/  ENDCOLLECTIVE ;  /* 0x000000000000791b */ /* 0x00ffea0003800000 */
.L_x_269:
[----:B------:R-:W-:Y:S05]  /*3eb0*/  BSYNC B0 ;  /* 0x0000000000007941 */ /* 0x000fea0003800000 */
.L_x_268:
[----:B------:R-:W-:Y:S05]  /*3ec0*/  BRA `(.L_x_270) ;  /* 0xffffffe400107947 */ /* 0x000fea000383ffff */
        .type           $_Z14global_rewriteP3NetP4Bookjb$_Z9put_redexP6WorkerP3NetP4BookjjPj,@function
        .size           $_Z14global_rewriteP3NetP4Bookjb$_Z9put_redexP6WorkerP3NetP4BookjjPj,(.L_x_329 - $_Z14global_rewriteP3NetP4Bookjb$_Z9put_redexP6WorkerP3NetP4BookjjPj)
$_Z14global_rewriteP3NetP4Bookjb$_Z9put_redexP6WorkerP3NetP4BookjjPj:
        /* <DEDUP_REMOVED lines=77> */
[----:B------:R-:W-:Y:S01]  /*43a0*/  BSSY B1, `(.L_x_276) ;  /* 0x000002c000017945 */ /* 0x000fe20003800000 */
[----:B------:R-:W-:-:S07]  /*43b0*/  IMAD.MOV.U32 R3, RZ, RZ, RZ ;  /* 0x000000ffff037224 */ /* 0x000fce00078e00ff */
.L_x_282:
[----:B------:R-:W2:Y:S01]  /*43c0*/  LDL R4, [R0+0x10] ;  /* 0x0000100000047983 */ /* 0x000ea20000100800 */
[----:B------:R-:W-:Y:S01]  /*43d0*/  BSSY B2, `(.L_x_277) ;  /* 0x000001c000027945 */ /* 0x000fe20003800000 */
[----:B--2---:R-:W-:-:S07]  /*43e0*/  LOP3.LUT R7, R4, 0xfffffff, RZ, 0xc0, !PT ;  /* 0x0fffffff04077812 */ /* 0x004fce00078ec0ff */
.L_x_281:
[----:B------:R-:W-:Y:S05]  /*43f0*/  YIELD ;  /* 0x0000000000007946 */ /* 0x000fea0003800000 */
[----:B------:R-:W-:Y:S02]  /*4400*/  R2UR UR4, R12 ;  /* 0x000000000c0472ca */ /* 0x000fe400000e0000 */
[----:B------:R-:W-:-:S13]  /*4410*/  R2UR UR5, R13 ;  /* 0x000000000d0572ca */ /* 0x000fda00000e0000 */
[----:B------:R-:W2:Y:S01]  /*4420*/  LDG.E.64 R4, desc[UR4][R36.64+0x10] ;  /* 0x0000100424047981 */ /* 0x000ea2000c1e1b00 */
[----:B------:R-:W-:Y:S02]  /*4430*/  IMAD.MOV.U32 R9, RZ, RZ, -0x3 ;  /* 0xfffffffdff097424 */ /* 0x000fe400078e00ff */
[----:B------:R-:W-:Y:S02]  /*4440*/  IMAD.MOV.U32 R8, RZ, RZ, RZ ;  /* 0x000000ffff087224 */ /* 0x000fe400078e00ff */
[----:B--2---:R-:W-:-:S05]  /*4450*/  IMAD.WIDE.U32 R4, R7, 0x8, R4 ;  /* 0x0000000807047825 */ /* 0x004fca00078e0004 */
[----:B------:R-:W2:Y:S01]  /*4460*/  ATOM.E.CAS.STRONG.GPU PT, R6, [R4], R8, R9 ;  /* 0x000000080406738b */ /* 0x000ea200001ee109 */
[----:B------:R-:W-:Y:S01]  /*4470*/  BSSY B3, `(.L_x_278) ;  /* 0x000000c000037945 */ /* 0x000fe20003800000 */
[----:B--2---:R-:W-:-:S13]  /*4480*/  ISETP.NE.AND P0, PT, R6, RZ, PT ;  /* 0x000000ff0600720c */ /* 0x004fda0003f05270 */
[----:B0-----:R-:W-:Y:S05]  /*4490*/  @P0 BRA `(.L_x_279) ;  /* 0x0000000000240947 */ /* 0x001fea0003800000 */
[----:B------:R-:W-:Y:S02]  /*44a0*/  IMAD.MOV.U32 R8, RZ, RZ, RZ ;  /* 0x000000ffff087224 */ /* 0x000fe400078e00ff */
[----:B------:R-:W-:-:S05]  /*44b0*/  IMAD.MOV.U32 R9, RZ, RZ, -0x3 ;  /* 0xfffffffdff097424 */ /* 0x000fca00078e00ff */
[----:B------:R-:W2:Y:S02]  /*44c0*/  ATOM.E.CAS.STRONG.GPU PT, R6, [R4+0x4], R8, R9 ;  /* 0x000004080406738b */ /* 0x000ea400001ee109 */
[----:B--2---:R-:W-:-:S13]  /*44d0*/  ISETP.NE.AND P0, PT, R6, RZ, PT ;  /* 0x000000ff0600720c */ /* 0x004fda0003f05270 */
[----:B------:R-:W-:Y:S05]  /*44e0*/  @!P0 BREAK B3 ;  /* 0x0000000000038942 */ /* 0x000fea0003800000 */
[----:B------:R-:W-:Y:S05]  /*44f0*/  @!P0 BRA `(.L_x_280) ;  /* 0x0000000000248947 */ /* 0x000fea0003800000 */
[----:B------:R-:W-:Y:S02]  /*4500*/  R2UR UR4, R12 ;  /* 0x000000000c0472ca */ /* 0x000fe400000e0000 */
[----:B------:R-:W-:-:S13]  /*4510*/  R2UR UR5, R13 ;  /* 0x000000000d0572ca */ /* 0x000fda00000e0000 */
[----:B------:R0:W-:Y:S02]  /*4520*/  ST.E desc[UR4][R4.64], RZ ;  /* 0x000000ff04007985 */ /* 0x0001e4000c101904 */
.L_x_279:
[----:B------:R-:W-:Y:S05]  /*4530*/  BSYNC B3 ;  /* 0x0000000000037941 */ /* 0x000fea0003800000 */
.L_x_278:
[----:B0-----:R-:W2:Y:S02]  /*4540*/  LDL R4, [R0+0x10] ;  /* 0x0000100000047983 */ /* 0x001ea40000100800 */
[----:B--2---:R-:W-:-:S05]  /*4550*/  VIADD R4, R4, 0x1 ;  /* 0x0000000104047836 */ /* 0x004fca0000000000 */
[----:B------:R-:W-:-:S05]  /*4560*/  LOP3.LUT R7, R4, 0xfffffff, RZ, 0xc0, !PT ;  /* 0x0fffffff04077812 */ /* 0x000fca00078ec0ff */
[----:B------:R0:W-:Y:S01]  /*4570*/  STL [R0+0x10], R7 ;  /* 0x0000100700007387 */ /* 0x0001e20000100800 */
[----:B------:R-:W-:Y:S05]  /*4580*/  BRA `(.L_x_281) ;  /* 0xfffffffc00987947 */ /* 0x000fea000383ffff */
.L_x_280:
[----:B------:R-:W-:Y:S05]  /*4590*/  BSYNC B2 ;  /* 0x0000000000027941 */ /* 0x000fea0003800000 */
.L_x_277:
        /* <DEDUP_REMOVED lines=12> */
[----:B------:R-:W-:Y:S05]  /*4660*/  BSYNC B1 ;  /* 0x0000000000017941 */ /* 0x000fea0003800000 */
.L_x_276:
[----:B------:R-:W-:-:S13]  /*4670*/  ISETP.NE.AND P0, PT, R6, RZ, PT ;  /* 0x000000ff0600720c */ /* 0x000fda0003f05270 */
[----:B------:R-:W-:Y:S05]  /*4680*/  @!P0 BRA `(.L_x_275) ;  /* 0x0000000400b08947 */ /* 0x000fea0003800000 */
[----:B------:R-:W-:-:S07]  /*4690*/  IMAD.MOV.U32 R3, RZ, RZ, RZ ;  /* 0x000000ffff037224 */ /* 0x000fce00078e00ff */
.L_x_295:
[----:B------:R-:W-:Y:S02]  /*46a0*/  R2UR UR4, R12 ;  /* 0x000000000c0472ca */ /* 0x000fe400000e0000 */
[----:B------:R-:W-:-:S13]  /*46b0*/  R2UR UR5, R13 ;  /* 0x000000000d0572ca */ /* 0x000fda00000e0000 */
[----:B------:R-:W2:Y:S02]  /*46c0*/  LD.E.64 R4, desc[UR4][R30.64+0x18] ;  /* 0x000018041e047980 */ /* 0x000ea4000c101b00 */
[----:B--2---:R-:W-:-:S05]  /*46d0*/  IMAD.WIDE.U32 R4, R3, 0x8, R4 ;  /* 0x0000000803047825 */ /* 0x004fca00078e0004 */
[----:B------:R-:W2:Y:S01]  /*46e0*/  LD.E R10, desc[UR4][R4.64] ;  /* 0x00000004040a7980 */ /* 0x000ea2000c101900 */
[----:B------:R-:W-:Y:S04]  /*46f0*/  BSSY B1, `(.L_x_283) ;  /* 0x000001f000017945 */ /* 0x000fe80003800000 */
[----:B------:R-:W-:Y:S01]  /*4700*/  BSSY B2, `(.L_x_284) ;  /* 0x0000014000027945 */ /* 0x000fe20003800000 */
        /* <DEDUP_REMOVED lines=14> */
[----:B------:R-:W-:Y:S05]  /*47f0*/  @!P0 BREAK B2 ;  /* 0x0000000000028942 */ /* 0x000fea0003800000 */
[----:B------:R-:W-:Y:S05]  /*4800*/  @P0 BRA `(.L_x_285) ;  /* 0x00000000000c0947 */ /* 0x000fea0003800000 */
[----:B------:R1:W5:Y:S01]  /*4810*/  LDL.64 R6, [R0+0x18] ;  /* 0x0000180000067983 */ /* 0x0003620000100a00 */
[----:B------:R-:W-:Y:S01]  /*4820*/  IMAD.MOV.U32 R4, RZ, RZ, R10 ;  /* 0x000000ffff047224 */ /* 0x000fe200078e000a */
[----:B------:R-:W-:Y:S06]  /*4830*/  BRA `(.L_x_286) ;  /* 0x0000000000287947 */ /* 0x000fec0003800000 */
.L_x_285:
[----:B------:R-:W-:Y:S05]  /*4840*/  BSYNC B2 ;  /* 0x0000000000027941 */ /* 0x000fea0003800000 */
.L_x_284:
        /* <DEDUP_REMOVED lines=9> */
.L_x_286:
[----:B------:R-:W-:Y:S05]  /*48e0*/  BSYNC B1 ;  /* 0x0000000000017941 */ /* 0x000fea0003800000 */
.L_x_283:
[----:B0----5:R-:W-:Y:S01]  /*48f0*/  VIADD R5, R11, 0x10000000 ;  /* 0x100000000b057836 */ /* 0x021fe20000000000 */
[----:B------:R-:W-:Y:S04]  /*4900*/  BSSY B1, `(.L_x_287) ;  /* 0x000001c000017945 */ /* 0x000fe80003800000 */
[----:B------:R-:W-:Y:S01]  /*4910*/  BSSY B2, `(.L_x_288) ;  /* 0x0000012000027945 */ /* 0x000fe20003800000 */
        /* <DEDUP_REMOVED lines=15> */
[----:B------:R-:W-:Y:S05]  /*4a10*/  @P0 BREAK B2 ;  /* 0x0000000000020942 */ /* 0x000fea0003800000 */
[----:B------:R-:W-:Y:S05]  /*4a20*/  @P0 BRA `(.L_x_290) ;  /* 0x0000000000240947 */ /* 0x000fea0003800000 */
.L_x_289:
[----:B------:R-:W-:Y:S05]  /*4a30*/  BSYNC B2 ;  /* 0x0000000000027941 */ /* 0x000fea0003800000 */
.L_x_288:
        /* <DEDUP_REMOVED lines=8> */
.L_x_290:
[----:B------:R-:W-:Y:S05]  /*4ac0*/  BSYNC B1 ;  /* 0x0000000000017941 */ /* 0x000fea0003800000 */
.L_x_287:
[----:B------:R-:W-:Y:S01]  /*4ad0*/  R2UR UR6, R12 ;  /* 0x000000000c0672ca */ /* 0x000fe200000e0000 */
[----:B------:R-:W-:Y:S01]  /*4ae0*/  IMAD.IADD R15, R18, 0x1, R3 ;  /* 0x00000001120f7824 */ /* 0x000fe200078e0203 */
[----:B------:R-:W-:Y:S02]  /*4af0*/  R2UR UR7, R13 ;  /* 0x000000000d0772ca */ /* 0x000fe400000e0000 */
[----:B------:R-:W-:Y:S01]  /*4b00*/  R2UR UR4, R12 ;  /* 0x000000000c0472ca */ /* 0x000fe200000e0000 */
[----:B------:R-:W-:Y:S01]  /*4b10*/  IMAD.WIDE.U32 R6, R15, 0x4, R6 ;  /* 0x000000040f067825 */ /* 0x000fe200078e0006 */
[----:B------:R-:W-:-:S09]  /*4b20*/  R2UR UR5, R13 ;  /* 0x000000000d0572ca */ /* 0x000fd200000e0000 */
[----:B0-----:R-:W2:Y:S04]  /*4b30*/  LDG.E.64 R8, desc[UR6][R36.64+0x10] ;  /* 0x0000100624087981 */ /* 0x001ea8000c1e1b00 */
[----:B------:R-:W2:Y:S01]  /*4b40*/  LD.E R7, desc[UR4][R6.64] ;  /* 0x0000000406077980 */ /* 0x000ea2000c101900 */
[----:B-----5:R-:W-:Y:S01]  /*4b50*/  LOP3.LUT R4, R4, 0xfffffff, RZ, 0xc0, !PT ;  /* 0x0fffffff04047812 */ /* 0x020fe200078ec0ff */
[----:B------:R-:W-:Y:S03]  /*4b60*/  BSSY B1, `(.L_x_291) ;  /* 0x0000008000017945 */ /* 0x000fe60003800000 */
[----:B------:R-:W-:Y:S01]  /*4b70*/  LOP3.LUT R11, R4, 0xf0000000, R11, 0xf8, !PT ;  /* 0xf0000000040b7812 */ /* 0x000fe200078ef80b */
[----:B------:R-:W-:-:S02]  /*4b80*/  IMAD.MOV.U32 R4, RZ, RZ, -0x3 ;  /* 0xfffffffdff047424 */ /* 0x000fc400078e00ff */
[----:B--2---:R-:W-:-:S07]  /*4b90*/  IMAD.WIDE.U32 R8, R7, 0x8, R8 ;  /* 0x0000000807087825 */ /* 0x004fce00078e0008 */
.L_x_292:
[----:B------:R-:W-:Y:S05]  /*4ba0*/  YIELD ;  /* 0x0000000000007946 */ /* 0x000fea0003800000 */
[----:B------:R-:W2:Y:S02]  /*4bb0*/  ATOM.E.CAS.STRONG.GPU PT, R6, [R8], R4, R5 ;  /* 0x000000040806738b */ /* 0x000ea400001ee105 */
[----:B--2---:R-:W-:-:S13]  /*4bc0*/  ISETP.NE.AND P0, PT, R6, -0x3, PT ;  /* 0xfffffffd0600780c */ /* 0x004fda0003f05270 */
[----:B------:R-:W-:Y:S05]  /*4bd0*/  @P0 BRA `(.L_x_292) ;  /* 0xfffffffc00f00947 */ /* 0x000fea000383ffff */
[----:B------:R-:W-:Y:S05]  /*4be0*/  BSYNC B1 ;  /* 0x0000000000017941 */ /* 0x000fea0003800000 */
.L_x_291:
        /* <DEDUP_REMOVED lines=10> */
.L_x_294:
[----:B------:R-:W-:Y:S01]  /*4c90*/  IMAD.MOV.U32 R10, RZ, RZ, -0x3 ;  /* 0xfffffffdff0a7424 */ /* 0x000fe200078e00ff */
[----:B------:R-:W-:Y:S05]  /*4ca0*/  YIELD ;  /* 0x0000000000007946 */ /* 0x000fea0003800000 */
[----:B------:R-:W2:Y:S02]  /*4cb0*/  ATOM.E.CAS.STRONG.GPU PT, R4, [R6+0x4], R10, R11 ;  /* 0x0000040a0604738b */ /* 0x000ea400001ee10b */
[----:B--2---:R-:W-:-:S13]  /*4cc0*/  ISETP.NE.AND P0, PT, R4, -0x3, PT ;  /* 0xfffffffd0400780c */ /* 0x004fda0003f05270 */
[----:B------:R-:W-:Y:S05]  /*4cd0*/  @P0 BRA `(.L_x_294) ;  /* 0xfffffffc00ec0947 */ /* 0x000fea000383ffff */
[----:B------:R-:W-:Y:S05]  /*4ce0*/  BSYNC B1 ;  /* 0x0000000000017941 */ /* 0x000fea0003800000 */
.L_x_293:
[----:B------:R-:W-:Y:S02]  /*4cf0*/  R2UR UR4, R12 ;  /* 0x000000000c0472ca */ /* 0x000fe400000e0000 */
[----:B------:R-:W-:-:S13]  /*4d00*/  R2UR UR5, R13 ;  /* 0x000000000d0572ca */ /* 0x000fda00000e0000 */
[----:B------:R-:W2:Y:S01]  /*4d10*/  LD.E R4, desc[UR4][R30.64+0x10] ;  /* 0x000010041e047980 */ /* 0x000ea2000c101900 */
[----:B------:R-:W-:-:S05]  /*4d20*/  VIADD R3, R3, 0x1 ;  /* 0x0000000103037836 */ /* 0x000fca0000000000 */
[----:B--2---:R-:W-:-:S13]  /*4d30*/  ISETP.GE.U32.AND P0, PT, R3, R4, PT ;  /* 0x000000040300720c */ /* 0x004fda0003f06070 */
[----:B------:R-:W-:Y:S05]  /*4d40*/  @!P0 BRA `(.L_x_295) ;  /* 0xfffffff800548947 */ /* 0x000fea000383ffff */
.L_x_275:
[----:B------:R-:W-:Y:S05]  /*4d50*/  BSYNC B0 ;  /* 0x0000000000007941 */ /* 0x000fea0003800000 */
.L_x_274:
[----:B------:R-:W-:Y:S02]  /*4d60*/  R2UR UR4, R12 ;  /* 0x000000000c0472ca */ /* 0x000fe400000e0000 */
[----:B------:R-:W-:-:S13]  /*4d70*/  R2UR UR5, R13 ;  /* 0x000000000d0572ca */ /* 0x000fda00000e0000 */
[----:B-1----:R-:W2:Y:S01]  /*4d80*/  LD.E R0, desc[UR4][R30.64+0x4] ;  /* 0x000004041e007980 */ /* 0x002ea2000c101900 */
[----:B------:R-:W-:Y:S01]  /*4d90*/  BSSY B6, `(.L_x_296) ;  /* 0x000005d000067945 */ /* 0x000fe20003800000 */
[----:B--2---:R-:W-:-:S13]  /*4da0*/  ISETP.NE.AND P0, PT, R0, RZ, PT ;  /* 0x000000ff0000720c */ /* 0x004fda0003f05270 */
[----:B------:R-:W-:Y:S05]  /*4db0*/  @!P0 BRA `(.L_x_297) ;  /* 0x0000000400688947 */ /* 0x000fea0003800000 */
[----:B------:R-:W-:-:S07]  /*4dc0*/  IMAD.MOV.U32 R29, RZ, RZ, RZ ;  /* 0x000000ffff1d7224 */ /* 0x000fce00078e00ff */
.L_x_306:
        /* <DEDUP_REMOVED lines=11> */
[----:B------:R-:W-:Y:S04]  /*4e80*/  BSSY B0, `(.L_x_298) ;  /* 0x000001d000007945 */ /* 0x000fe80003800000 */
[----:B------:R-:W-:Y:S01]  /*4e90*/  BSSY B1, `(.L_x_299) ;  /* 0x0000013000017945 */ /* 0x000fe20003800000 */
        /* <DEDUP_REMOVED lines=16> */
[----:B------:R-:W-:Y:S05]  /*4fa0*/  @P0 BREAK B1 ;  /* 0x0000000000010942 */ /* 0x000fea0003800000 */
[----:B------:R-:W-:Y:S05]  /*4fb0*/  @P0 BRA `(.L_x_301) ;  /* 0x0000000000240947 */ /* 0x000fea0003800000 */
.L_x_300:
[----:B------:R-:W-:Y:S05]  /*4fc0*/  BSYNC B1 ;  /* 0x0000000000017941 */ /* 0x000fea0003800000 */
.L_x_299:
        /* <DEDUP_REMOVED lines=8> */
.L_x_301:
[----:B------:R-:W-:Y:S05]  /*5050*/  BSYNC B0 ;  /* 0x0000000000007941 */ /* 0x000fea0003800000 */
.L_x_298:
[----:B------:R-:W-:Y:S01]  /*5060*/  VIADD R0, R6, 0x10000000 ;  /* 0x1000000006007836 */ /* 0x000fe20000000000 */
[----:B-----5:R-:W-:Y:S01]  /*5070*/  LOP3.LUT R3, R8, 0xfffffff, RZ, 0xc0, !PT ;  /* 0x0fffffff08037812 */ /* 0x020fe200078ec0ff */
[----:B------:R-:W-:Y:S04]  /*5080*/  BSSY B0, `(.L_x_302) ;  /* 0x000001b000007945 */ /* 0x000fe80003800000 */
[----:B------:R-:W-:Y:S01]  /*5090*/  BSSY B1, `(.L_x_303) ;  /* 0x0000011000017945 */ /* 0x000fe20003800000 */
        /* <DEDUP_REMOVED lines=14> */
[----:B------:R-:W-:Y:S05]  /*5180*/  @P0 BREAK B1 ;  /* 0x0000000000010942 */ /* 0x000fea0003800000 */
[----:B------:R-:W-:Y:S05]  /*5190*/  @P0 BRA `(.L_x_305) ;  /* 0x0000000000240947 */ /* 0x000fea0003800000 */
.L_x_304:
[----:B------:R-:W-:Y:S05]  /*51a0*/  BSYNC B1 ;  /* 0x0000000000017941 */ /* 0x000fea0003800000 */
.L_x_303:
        /* <DEDUP_REMOVED lines=8> */
.L_x_305:
[----:B------:R-:W-:Y:S05]  /*5230*/  BSYNC B0 ;  /* 0x0000000000007941 */ /* 0x000fea0003800000 */
.L_x_302:
[----:B-----5:R-:W-:Y:S01]  /*5240*/  LOP3.LUT R11, R0, 0xfffffff, RZ, 0xc0, !PT ;  /* 0x0fffffff000b7812 */ /* 0x020fe200078ec0ff */
[----:B-1----:R-:W-:Y:S01]  /*5250*/  IMAD.MOV.U32 R4, RZ, RZ, R24 ;  /* 0x000000ffff047224 */ /* 0x002fe200078e0018 */
        /* <DEDUP_REMOVED lines=10> */
[----:B------:R-:W-:Y:S05]  /*5300*/  CALL.REL.NOINC `($_Z14global_rewriteP3NetP4Bookjb$_Z9put_redexP6WorkerP3NetP4BookjjPj) ;  /* 0xffffffe800f07944 */ /* 0x000fea0003c3ffff */
[----:B------:R-:W0:Y:S02]  /*5310*/  LDCU.64 UR4, c[0x0][0x358] ;  /* 0x00006b00ff0477ac */ /* 0x000e240008000a00 */
[----:B0-----:R-:W2:Y:S01]  /*5320*/  LD.E R0, desc[UR4][R30.64+0x4] ;  /* 0x000004041e007980 */ /* 0x001ea2000c101900 */
[----:B------:R-:W-:-:S05]  /*5330*/  VIADD R29, R29, 0x1 ;  /* 0x000000011d1d7836 */ /* 0x000fca0000000000 */
[----:B--2---:R-:W-:-:S13]  /*5340*/  ISETP.GE.U32.AND P0, PT, R29, R0, PT ;  /* 0x000000001d00720c */ /* 0x004fda0003f06070 */
[----:B------:R-:W-:Y:S05]  /*5350*/  @!P0 BRA `(.L_x_306) ;  /* 0xfffffff8009c8947 */ /* 0x000fea000383ffff */
.L_x_297:
[----:B------:R-:W-:Y:S05]  /*5360*/  BSYNC B6 ;  /* 0x0000000000067941 */ /* 0x000fea0003800000 */
.L_x_296:
[----:B------:R-:W0:Y:S02]  /*5370*/  LDC.64 R6, c[0x0][0x358] ;  /* 0x0000d600ff067b82 */ /* 0x000e240000000a00 */
[----:B0-----:R-:W-:Y:S02]  /*5380*/  R2UR UR4, R6 ;  /* 0x00000000060472ca */ /* 0x001fe400000e0000 */
[----:B------:R-:W-:-:S13]  /*5390*/  R2UR UR5, R7 ;  /* 0x00000000070572ca */ /* 0x000fda00000e0000 */
[----:B------:R-:W2:Y:S01]  /*53a0*/  LD.E R11, desc[UR4][R30.64] ;  /* 0x000000041e0b7980 */ /* 0x000ea2000c101900 */
[----:B------:R-:W-:Y:S04]  /*53b0*/  BSSY B0, `(.L_x_307) ;  /* 0x000001e000007945 */ /* 0x000fe80003800000 */
[----:B------:R-:W-:Y:S01]  /*53c0*/  BSSY B1, `(.L_x_308) ;  /* 0x0000011000017945 */ /* 0x000fe20003800000 */
        /* <DEDUP_REMOVED lines=14> */
[----:B------:R-:W-:Y:S05]  /*54b0*/  @P0 BREAK B1 ;  /* 0x0000000000010942 */ /* 0x000fea0003800000 */
[----:B------:R-:W-:Y:S05]  /*54c0*/  @P0 BRA `(.L_x_310) ;  /* 0x0000000000300947 */ /* 0x000fea0003800000 */
.L_x_309:
[----:B------:R-:W-:Y:S05]  /*54d0*/  BSYNC B1 ;  /* 0x0000000000017941 */ /* 0x000fea0003800000 */
.L_x_308:
        /* <DEDUP_REMOVED lines=11> */
.L_x_310:
[----:B------:R-:W-:Y:S05]  /*5590*/  BSYNC B0 ;  /* 0x0000000000007941 */ /* 0x000fea0003800000 */
.L_x_307:
        /* <DEDUP_REMOVED lines=8> */
[----:B------:R-:W-:Y:S03]  /*5620*/  BSSY B0, `(.L_x_311) ;  /* 0x0000015000007945 */ /* 0x000fe60003800000 */
        /* <DEDUP_REMOVED lines=11> */
.L_x_313:
[----:B------:R-:W-:Y:S02]  /*56e0*/  R2UR UR4, R6 ;  /* 0x00000000060472ca */ /* 0x000fe400000e0000 */
[----:B------:R-:W-:-:S13]  /*56f0*/  R2UR UR5, R7 ;  /* 0x00000000070572ca */ /* 0x000fda00000e0000 */
[----:B------:R-:W2:Y:S02]  /*5700*/  LDG.E.64 R36, desc[UR4][R36.64+0x10] ;  /* 0x0000100424247981 */ /* 0x000ea4000c1e1b00 */
[----:B--2---:R-:W-:-:S04]  /*5710*/  IMAD.WIDE.U32 R28, R5, 0x8, R36 ;  /* 0x00000008051c7825 */ /* 0x004fc800078e0024 */
[----:B------:R-:W-:-:S07]  /*5720*/  IMAD.MOV.U32 R27, RZ, RZ, R29 ;  /* 0x000000ffff1b7224 */ /* 0x000fce00078e001d */
.L_x_312:
[----:B------:R-:W-:-:S04]  /*5730*/  ISETP.NE.U32.AND P0, PT, R28, RZ, PT ;  /* 0x000000ff1c00720c */ /* 0x000fc80003f05070 */
[----:B------:R-:W-:-:S13]  /*5740*/  ISETP.NE.AND.EX P0, PT, R27, RZ, PT, P0 ;  /* 0x000000ff1b00720c */ /* 0x000fda0003f05300 */
[----:B------:R-:W-:Y:S05]  /*5750*/  @!P0 BREAK B0 ;  /* 0x0000000000008942 */ /* 0x000fea0003800000 */
[----:B------:R-:W-:Y:S05]  /*5760*/  @!P0 BRA `(.L_x_273) ;  /* 0x0000000000148947 */ /* 0x000fea0003800000 */
.L_x_314:
[----:B------:R-:W-:Y:S05]  /*5770*/  BSYNC B0 ;  /* 0x0000000000007941 */ /* 0x000fea0003800000 */
.L_x_311:
[----:B------:R-:W-:Y:S01]  /*5780*/  R2UR UR4, R6 ;  /* 0x00000000060472ca */ /* 0x000fe200000e0000 */
[----:B------:R-:W-:Y:S01]  /*5790*/  IMAD.MOV.U32 R29, RZ, RZ, R27 ;  /* 0x000000ffff1d7224 */ /* 0x000fe200078e001b */
[----:B------:R-:W-:-:S13]  /*57a0*/  R2UR UR5, R7 ;  /* 0x00000000070572ca */ /* 0x000fda00000e0000 */
[----:B------:R0:W-:Y:S02]  /*57b0*/  ST.E desc[UR4][R28.64], R38 ;  /* 0x000000261c007985 */ /* 0x0001e4000c101904 */
.L_x_273:
[----:B------:R-:W-:Y:S05]  /*57c0*/  BSYNC B7 ;  /* 0x0000000000077941 */ /* 0x000fea0003800000 */
.L_x_272:
[----:B------:R-:W-:Y:S01]  /*57d0*/  VIADD R0, R11, 0x10000000 ;  /* 0x100000000b007836 */ /* 0x000fe20000000000 */
[----:B------:R-:W-:Y:S04]  /*57e0*/  BSSY B0, `(.L_x_315) ;  /* 0x0000009000007945 */ /* 0x000fe80003800000 */
[----:B------:R-:W-:-:S13]  /*57f0*/  ISETP.GT.U32.AND P0, PT, R0, -0x50000001, PT ;  /* 0xafffffff0000780c */ /* 0x000fda0003f04070 */
[----:B------:R-:W-:Y:S05]  /*5800*/  @P0 BRA `(.L_x_316) ;  /* 0x0000000000180947 */ /* 0x000fea0003800000 */
[----:B------:R-:W-:-:S04]  /*5810*/  LOP3.LUT R0, R11, 0xf0000000, RZ, 0xc0, !PT ;  /* 0xf00000000b007812 */ /* 0x000fc800078ec0ff */
[----:B------:R-:W-:-:S13]  /*5820*/  ISETP.NE.AND P0, PT, R0, 0x20000000, PT ;  /* 0x200000000000780c */ /* 0x000fda0003f05270 */
[----:B------:R-:W-:Y:S05]  /*5830*/  @!P0 BRA `(.L_x_316) ;  /* 0x00000000000c8947 */ /* 0x000fea0003800000 */
[----:B------:R-:W-:-:S13]  /*5840*/  ISETP.NE.AND P0, PT, R0, -0x70000000, PT ;  /* 0x900000000000780c */ /* 0x000fda0003f05270 */
[----:B------:R-:W-:Y:S05]  /*5850*/  @P0 BREAK B0 ;  /* 0x0000000000000942 */ /* 0x000fea0003800000 */
[----:B------:R-:W-:Y:S05]  /*5860*/  @P0 BRA `(.L_x_317) ;  /* 0x0000000400180947 */ /* 0x000fea0003800000 */
.L_x_316:
[----:B------:R-:W-:Y:S05]  /*5870*/  BSYNC B0 ;  /* 0x0000000000007941 */ /* 0x000fea0003800000 */
.L_x_315:
        /* <DEDUP_REMOVED lines=10> */
.L_x_319:
[----:B------:R-:W-:Y:S05]  /*5920*/  BSYNC B0 ;  /* 0x0000000000007941 */ /* 0x000fea0003800000 */
.L_x_318:
        /* <DEDUP_REMOVED lines=9> */
[----:B------:R-:W-:Y:S01]  /*59c0*/  BSSY B0, `(.L_x_320) ;  /* 0x0000017000007945 */ /* 0x000fe20003800000 */
[----:B--2---:R-:W-:-:S03]  /*59d0*/  IMAD.MOV.U32 R0, RZ, RZ, R4 ;  /* 0x000000ffff007224 */ /* 0x004fc600078e0004 */
[----:B-1----:R-:W-:Y:S05]  /*59e0*/  @P0 BRA `(.L_x_321) ;  /* 0x0000000000500947 */ /* 0x002fea0003800000 */
[----:B------:R-:W1:Y:S02]  /*59f0*/  QSPC.E.S P0, RZ, [R8] ;  /* 0x0000000008ff73aa */ /* 0x000e640000000500 */
[----:B-1----:R-:W-:Y:S05]  /*5a00*/  @!P0 BRA `(.L_x_322) ;  /* 0x00000000002c8947 */ /* 0x002fea0003800000 */
[----:B------:R-:W-:Y:S01]  /*5a10*/  IMAD.MOV.U32 R4, RZ, RZ, R8 ;  /* 0x000000ffff047224 */ /* 0x000fe200078e0008 */
[----:B------:R-:W-:Y:S04]  /*5a20*/  BSSY B1, `(.L_x_323) ;  /* 0x0000007000017945 */ /* 0x000fe80003800000 */
[----:B------:R-:W-:-:S07]  /*5a30*/  MOV R3, R4 ;  /* 0x0000000400037202 */ /* 0x000fce0000000f00 */
.L_x_324:
[----:B------:R-:W1:Y:S02]  /*5a40*/  LDS.64 R4, [R3] ;  /* 0x0000000003047984 */ /* 0x000e640000000a00 */
[----:B-1----:R-:W-:-:S05]  /*5a50*/  IADD3 R6, P0, PT, R4, 0x1, RZ ;  /* 0x0000000104067810 */ /* 0x002fca0007f1e0ff */
[----:B------:R-:W-:-:S07]  /*5a60*/  IMAD.X R7, RZ, RZ, R5, P0 ;  /* 0x000000ffff077224 */ /* 0x000fce00000e0605 */
[----:B------:R-:W1:Y:S02]  /*5a70*/  ATOMS.CAST.SPIN.64 P0, [R3], R4, R6 ;  /* 0x000000040300758d */ /* 0x000e640001800406 */
[----:B-1----:R-:W-:Y:S05]  /*5a80*/  @!P0 BRA `(.L_x_324) ;  /* 0xfffffffc00ec8947 */ /* 0x002fea000383ffff */
[----:B------:R-:W-:Y:S05]  /*5a90*/  BSYNC B1 ;  /* 0x0000000000017941 */ /* 0x000fea0003800000 */
.L_x_323:
[----:B------:R-:W-:Y:S01]  /*5aa0*/  IMAD.MOV.U32 R0, RZ, RZ, R4 ;  /* 0x000000ffff007224 */ /* 0x000fe200078e0004 */
[----:B------:R-:W-:Y:S06]  /*5ab0*/  BRA `(.L_x_321) ;  /* 0x00000000001c7947 */ /* 0x000fec0003800000 */
.L_x_322:
[----:B------:R-:W-:Y:S02]  /*5ac0*/  R2UR UR4, R12 ;  /* 0x000000000c0472ca */ /* 0x000fe400000e0000 */
[----:B------:R-:W-:-:S13]  /*5ad0*/  R2UR UR5, R13 ;  /* 0x000000000d0572ca */ /* 0x000fda00000e0000 */
[----:B------:R-:W2:Y:S02]  /*5ae0*/  LD.E.64 R4, desc[UR4][R8.64] ;  /* 0x0000000408047980 */ /* 0x000ea4000c101b00 */
[----:B--2---:R-:W-:Y:S01]  /*5af0*/  IADD3 R6, P0, PT, R4, 0x1, RZ ;  /* 0x0000000104067810 */ /* 0x004fe20007f1e0ff */
[----:B------:R-:W-:-:S04]  /*5b00*/  IMAD.MOV.U32 R0, RZ, RZ, R4 ;  /* 0x000000ffff007224 */ /* 0x000fc800078e0004 */
[----:B------:R-:W-:-:S05]  /*5b10*/  IMAD.X R7, RZ, RZ, R5, P0 ;  /* 0x000000ffff077224 */ /* 0x000fca00000e0605 */
[----:B------:R1:W-:Y:S03]  /*5b20*/  ST.E.64 desc[UR4][R8.64], R6 ;  /* 0x0000000608007985 */ /* 0x0003e6000c101b04 */
.L_x_321:
[----:B------:R-:W-:Y:S05]  /*5b30*/  BSYNC B0 ;  /* 0x0000000000007941 */ /* 0x000fea0003800000 */
.L_x_320:
        /* <DEDUP_REMOVED lines=12> */
.L_x_325:
[----:B-1----:R-:W2:Y:S04]  /*5c00*/  LDL R8, [R24+0x4] ;  /* 0x0000040018087983 */ /* 0x002ea80000100800 */
[----:B------:R-:W2:Y:S01]  /*5c10*/  LDL R9, [R24+0x8] ;  /* 0x0000080018097983 */ /* 0x000ea20000100800 */
[----:B------:R-:W-:Y:S01]  /*5c20*/  MOV R3, 0x0 ;  /* 0x0000000000037802 */ /* 0x000fe20000000f00 */
[----:B------:R-:W1:Y:S01]  /*5c30*/  LDCU.64 UR4, c[0x4][0x8] ;  /* 0x01000100ff0477ac */ /* 0x000e620008000a00 */
[----:B------:R-:W-:Y:S01]  /*5c40*/  IMAD.MOV.U32 R6, RZ, RZ, R26 ;  /* 0x000000ffff067224 */ /* 0x000fe200078e001a */
[----:B------:R3:W-:Y:S01]  /*5c50*/  STL [R1+0x8], R0 ;  /* 0x0000080001007387 */ /* 0x0007e20000100800 */
[----:B------:R3:W4:Y:S01]  /*5c60*/  LDC.64 R10, c[0x4][R3] ;  /* 0x01000000030a7b82 */ /* 0x0007220000000a00 */
[----:B------:R-:W-:-:S02]  /*5c70*/  IMAD.MOV.U32 R7, RZ, RZ, R25 ;  /* 0x000000ffff077224 */ /* 0x000fc400078e0019 */
[----:B-1----:R-:W-:Y:S02]  /*5c80*/  IMAD.U32 R4, RZ, RZ, UR4 ;  /* 0x00000004ff047e24 */ /* 0x002fe4000f8e00ff */
[----:B------:R-:W-:Y:S01]  /*5c90*/  IMAD.U32 R5, RZ, RZ, UR5 ;  /* 0x00000005ff057e24 */ /* 0x000fe2000f8e00ff */
[----:B--2-4-:R3:W-:Y:S06]  /*5ca0*/  STL.64 [R1], R8 ;  /* 0x0000000801007387 */ /* 0x0147ec0000100a00 */
[----:B------:R-:W-:-:S07]  /*5cb0*/  LEPC R20, `(.L_x_317) ;  /* 0x000000001014794e */ /* 0x000fce0000000000 */
[----:B0--3--:R-:W-:Y:S05]  /*5cc0*/  CALL.ABS.NOINC R10 ;  /* 0x000000000a007343 */ /* 0x009fea0003c00000 */
.L_x_317:
[----:B------:R-:W-:Y:S05]  /*5cd0*/  BSYNC B8 ;  /* 0x0000000000087941 */ /* 0x000fea0003800000 */
.L_x_271:
        /* <DEDUP_REMOVED lines=27> */
[----:B-1----:R-:W-:Y:S06]  /*5e90*/  RET.REL.NODEC R20 `(_Z14global_rewriteP3NetP4Bookjb) ;  /* 0xffffffa014587950 */ /* 0x002fec0003c3ffff */
.L_x_326:
        /* <DEDUP_REMOVED lines=14> */
.L_x_329:


//--------------------- .nv.global.init           --------------------------
	.section	.nv.global.init,"aw",@progbits
.nv.global.init:
	.type		$str$2,@object
	.size		$str$2,($str$1 - $str$2)
$str$2:
        /*0000*/ 	.byte	0x5b, 0x25, 0x30, 0x34, 0x78, 0x3a, 0x25, 0x78, 0x5d, 0x20, 0x66, 0x75, 0x6c, 0x6c, 0x0a, 0x00
	.type		$str$1,@object
	.size		$str$1,(.L_0 - $str$1)
$str$1:
        /*0010*/ 	.byte	0x5b, 0x25, 0x30, 0x34, 0x58, 0x3a, 0x25, 0x75, 0x5d, 0x20, 0x45, 0x52, 0x52, 0x4f, 0x52, 0x20
        /*0020*/ 	.byte	0x50, 0x55, 0x54, 0x54, 0x49, 0x4e, 0x47, 0x20, 0x52, 0x45, 0x44, 0x45, 0x58, 0x20, 0x25, 0x75
        /*0030*/ 	.byte	0x0a, 0x00
.L_0:


//--------------------- .nv.shared._Z13global_expandP3NetP4Book --------------------------
	.section	.nv.shared._Z13global_expandP3NetP4Book,"aw",@nobits
	.sectionflags	@""
	.align	8
.nv.shared._Z13global_expandP3NetP4Book:
	.zero		5632


//--------------------- .nv.shared.reserved.0     --------------------------
	.section	.nv.shared.reserved.0,"aw",@nobits
	.weak		__nv_reservedSMEM_offset_0_alias
	.size		__nv_reservedSMEM_offset_0_alias, 0, 64
	.other		__nv_reservedSMEM_offset_0_alias,@"STO_CUDA_RESERVED_SHARED STV_DEFAULT"
__nv_reservedSMEM_offset_0_alias:
	.zero		0
	.zero		64


//--------------------- .nv.shared._Z14global_rewriteP3NetP4Bookjb --------------------------
	.section	.nv.shared._Z14global_rewriteP3NetP4Bookjb,"aw",@nobits
	.sectionflags	@""
	.align	8
.nv.shared._Z14global_rewriteP3NetP4Bookjb:
	.zero		5632


//--------------------- .nv.constant0._Z13global_expandP3NetP4Book --------------------------
	.section	.nv.constant0._Z13global_expandP3NetP4Book,"a",@progbits
	.sectionflags	@""
	.align	4
.nv.constant0._Z13global_expandP3NetP4Book:
	.zero		912


//--------------------- .nv.constant0._Z14global_rewriteP3NetP4Bookjb --------------------------
	.section	.nv.constant0._Z14global_rewriteP3NetP4Bookjb,"a",@progbits
	.sectionflags	@""
	.align	4
.nv.constant0._Z14global_rewriteP3NetP4Bookjb:
	.zero		917


//--------------------- SYMBOLS --------------------------

	.type		.nv.reservedSmem.offset0,@object
	.size		.nv.reservedSmem.offset0,0x4
	.type		.nv.reservedSmem.cap,@object
	.size		.nv.reservedSmem.cap,0x4
	.type		vprintf,@function
